def matmul_kernel(
    a_ptr,
    b_ptr,
    c_ptr,
    M,
    N,
    K,
    stride_am,
    stride_ak,
    stride_bk,
    stride_bn,
    stride_cm,
    stride_cn,
    BLOCK_M: tl.constexpr,
    BLOCK_N: tl.constexpr,
    BLOCK_K: tl.constexpr,
    GROUP_M: tl.constexpr,
):
    pid = tl.program_id(axis=0)
    num_pid_m = tl.cdiv(M, BLOCK_M)
    num_pid_n = tl.cdiv(N, BLOCK_N)
    num_pid_in_group = GROUP_M * num_pid_n
    group_id = pid // num_pid_in_group
    first_pid_m = group_id * GROUP_M
    group_size_m = min(num_pid_m - first_pid_m, GROUP_M)
    pid_m = first_pid_m + ((pid % num_pid_in_group) % group_size_m)
    pid_n = (pid % num_pid_in_group) // group_size_m

    offs_am = (pid_m * BLOCK_M + tl.arange(0, BLOCK_M)) % M
    offs_bn = (pid_n * BLOCK_N + tl.arange(0, BLOCK_N)) % N
    offs_k = tl.arange(0, BLOCK_K)
    a_ptrs = a_ptr + offs_am[:, None] * stride_am + offs_k[None, :] * stride_ak
    b_ptrs = b_ptr + offs_k[:, None] * stride_bk + offs_bn[None, :] * stride_bn

    acc = tl.zeros((BLOCK_M, BLOCK_N), dtype=tl.float32)
    for kk in range(0, tl.cdiv(K, BLOCK_K)):
        a = tl.load(a_ptrs, mask=offs_k[None, :] < K - kk * BLOCK_K, other=0.0)
        b = tl.load(b_ptrs, mask=offs_k[:, None] < K - kk * BLOCK_K, other=0.0)
        acc = tl.dot(a, b, acc)
        a_ptrs += BLOCK_K * stride_ak
        b_ptrs += BLOCK_K * stride_bk

    c = acc.to(c_ptr.dtype.element_ty)
    offs_cm = pid_m * BLOCK_M + tl.arange(0, BLOCK_M)
    offs_cn = pid_n * BLOCK_N + tl.arange(0, BLOCK_N)
    c_ptrs = c_ptr + offs_cm[:, None] * stride_cm + offs_cn[None, :] * stride_cn
    mask = (offs_cm[:, None] < M) & (offs_cn[None, :] < N)
    tl.store(c_ptrs, c, mask=mask)

# config = {"BLOCK_K": 64, "BLOCK_M": 128, "BLOCK_N": 128, "GROUP_M": 8, "arch": "sm_90", "dtype": "bf16", "num_ctas": 1, "num_stages": 2, "num_warps": 8}
# arch = sm_90


// ===== COMPILED SASS (sm_90a) =====

	.target	sm_90a

	.elftype	@"ET_EXEC"


//--------------------- .note.nv.tkinfo           --------------------------
	.section	.note.nv.tkinfo,"",@"SHT_NOTE"
	.sectionflags	@"SHF_NOTE_NV_TKINFO"
	.tkinfo
        /*0018*/ 	.word	0x00000002
        /*0030*/ 	.string	""
        /*0030*/ 	.string	"ptxas"
        /*0030*/ 	.string	"Cuda compilation tools, release 13.0, V13.0.88"
        /*0030*/ 	.string	"Build cuda_13.0.r13.0/compiler.36424714_0"
        /*0030*/ 	.string	"-v  -suppress-debug-info  -lineinfo  -arch sm_90a "



//--------------------- .note.nv.cuinfo           --------------------------
	.section	.note.nv.cuinfo,"",@"SHT_NOTE"
	.sectionflags	@"SHF_NOTE_NV_CUINFO"
        /*0018*/ 	.short	0x0002
        /*001a*/ 	.short	0x005a
        /*001c*/ 	.short	0x0082
	.zero		2


//--------------------- .nv.info                  --------------------------
	.section	.nv.info,"",@"SHT_CUDA_INFO"
	.align	4


	//----- nvinfo : EIATTR_REGCOUNT
	.align		4
        /*0000*/ 	.byte	0x04, 0x2f
        /*0002*/ 	.short	(.L_1 - .L_0)
	.align		4
.L_0:
        /*0004*/ 	.word	index@(matmul_kernel)
        /*0008*/ 	.word	0x000000ff


	//----- nvinfo : EIATTR_FRAME_SIZE
	.align		4
.L_1:
        /*000c*/ 	.byte	0x04, 0x11
        /*000e*/ 	.short	(.L_3 - .L_2)
	.align		4
.L_2:
        /*0010*/ 	.word	index@(matmul_kernel)
        /*0014*/ 	.word	0x00000000


	//----- nvinfo : EIATTR_MIN_STACK_SIZE
	.align		4
.L_3:
        /*0018*/ 	.byte	0x04, 0x12
        /*001a*/ 	.short	(.L_5 - .L_4)
	.align		4
.L_4:
        /*001c*/ 	.word	index@(matmul_kernel)
        /*0020*/ 	.word	0x00000000
.L_5:


//--------------------- .nv.compat                --------------------------
	.section	.nv.compat,"",@"SHT_CUDA_COMPAT_INFO"
	.align	4
        /*0000*/ 	.byte	0x02, 0x09, 0x01, 0x00, 0x02, 0x02, 0x04, 0x00, 0x02, 0x05, 0x05, 0x00, 0x03, 0x07, 0x01, 0x01
        /*0010*/ 	.byte	0x02, 0x03, 0x00, 0x00, 0x02, 0x06, 0x01, 0x00, 0x04, 0x0b, 0x08, 0x00, 0x00, 0x00, 0x00, 0x00
        /*0020*/ 	.byte	0x00, 0x00, 0x00, 0x00


//--------------------- .nv.info.matmul_kernel    --------------------------
	.section	.nv.info.matmul_kernel,"",@"SHT_CUDA_INFO"
	.sectionflags	@""
	.align	4


	//----- nvinfo : EIATTR_CUDA_API_VERSION
	.align		4
        /*0000*/ 	.byte	0x04, 0x37
        /*0002*/ 	.short	(.L_7 - .L_6)
.L_6:
        /*0004*/ 	.word	0x00000082


	//----- nvinfo : EIATTR_KPARAM_INFO
	.align		4
.L_7:
        /*0008*/ 	.byte	0x04, 0x17
        /*000a*/ 	.short	(.L_9 - .L_8)
.L_8:
        /*000c*/ 	.word	0x00000000
        /*0010*/ 	.short	0x000d
        /*0012*/ 	.short	0x0048
        /*0014*/ 	.byte	0x00, 0xf4, 0x21, 0x00


	//----- nvinfo : EIATTR_KPARAM_INFO
	.align		4
.L_9:
        /*0018*/ 	.byte	0x04, 0x17
        /*001a*/ 	.short	(.L_11 - .L_10)
.L_10:
        /*001c*/ 	.word	0x00000000
        /*0020*/ 	.short	0x000c
        /*0022*/ 	.short	0x0040
        /*0024*/ 	.byte	0x00, 0xf4, 0x21, 0x00


	//----- nvinfo : EIATTR_KPARAM_INFO
	.align		4
.L_11:
        /*0028*/ 	.byte	0x04, 0x17
        /*002a*/ 	.short	(.L_13 - .L_12)
.L_12:
        /*002c*/ 	.word	0x00000000
        /*0030*/ 	.short	0x000b
        /*0032*/ 	.short	0x0038
        /*0034*/ 	.byte	0x00, 0xf0, 0x11, 0x00


	//----- nvinfo : EIATTR_KPARAM_INFO
	.align		4
.L_13:
        /*0038*/ 	.byte	0x04, 0x17
        /*003a*/ 	.short	(.L_15 - .L_14)
.L_14:
        /*003c*/ 	.word	0x00000000
        /*0040*/ 	.short	0x000a
        /*0042*/ 	.short	0x0034
        /*0044*/ 	.byte	0x00, 0xf0, 0x11, 0x00


	//----- nvinfo : EIATTR_KPARAM_INFO
	.align		4
.L_15:
        /*0048*/ 	.byte	0x04, 0x17
        /*004a*/ 	.short	(.L_17 - .L_16)
.L_16:
        /*004c*/ 	.word	0x00000000
        /*0050*/ 	.short	0x0009
        /*0052*/ 	.short	0x0030
        /*0054*/ 	.byte	0x00, 0xf0, 0x11, 0x00


	//----- nvinfo : EIATTR_KPARAM_INFO
	.align		4
.L_17:
        /*0058*/ 	.byte	0x04, 0x17
        /*005a*/ 	.short	(.L_19 - .L_18)
.L_18:
        /*005c*/ 	.word	0x00000000
        /*0060*/ 	.short	0x0008
        /*0062*/ 	.short	0x002c
        /*0064*/ 	.byte	0x00, 0xf0, 0x11, 0x00


	//----- nvinfo : EIATTR_KPARAM_INFO
	.align		4
.L_19:
        /*0068*/ 	.byte	0x04, 0x17
        /*006a*/ 	.short	(.L_21 - .L_20)
.L_20:
        /*006c*/ 	.word	0x00000000
        /*0070*/ 	.short	0x0007
        /*0072*/ 	.short	0x0028
        /*0074*/ 	.byte	0x00, 0xf0, 0x11, 0x00


	//----- nvinfo : EIATTR_KPARAM_INFO
	.align		4
.L_21:
        /*0078*/ 	.byte	0x04, 0x17
        /*007a*/ 	.short	(.L_23 - .L_22)
.L_22:
        /*007c*/ 	.word	0x00000000
        /*0080*/ 	.short	0x0006
        /*0082*/ 	.short	0x0024
        /*0084*/ 	.byte	0x00, 0xf0, 0x11, 0x00


	//----- nvinfo : EIATTR_KPARAM_INFO
	.align		4
.L_23:
        /*0088*/ 	.byte	0x04, 0x17
        /*008a*/ 	.short	(.L_25 - .L_24)
.L_24:
        /*008c*/ 	.word	0x00000000
        /*0090*/ 	.short	0x0005
        /*0092*/ 	.short	0x0020
        /*0094*/ 	.byte	0x00, 0xf0, 0x11, 0x00


	//----- nvinfo : EIATTR_KPARAM_INFO
	.align		4
.L_25:
        /*0098*/ 	.byte	0x04, 0x17
        /*009a*/ 	.short	(.L_27 - .L_26)
.L_26:
        /*009c*/ 	.word	0x00000000
        /*00a0*/ 	.short	0x0004
        /*00a2*/ 	.short	0x001c
        /*00a4*/ 	.byte	0x00, 0xf0, 0x11, 0x00


	//----- nvinfo : EIATTR_KPARAM_INFO
	.align		4
.L_27:
        /*00a8*/ 	.byte	0x04, 0x17
        /*00aa*/ 	.short	(.L_29 - .L_28)
.L_28:
        /*00ac*/ 	.word	0x00000000
        /*00b0*/ 	.short	0x0003
        /*00b2*/ 	.short	0x0018
        /*00b4*/ 	.byte	0x00, 0xf0, 0x11, 0x00


	//----- nvinfo : EIATTR_KPARAM_INFO
	.align		4
.L_29:
        /*00b8*/ 	.byte	0x04, 0x17
        /*00ba*/ 	.short	(.L_31 - .L_30)
.L_30:
        /*00bc*/ 	.word	0x00000000
        /*00c0*/ 	.short	0x0002
        /*00c2*/ 	.short	0x0010
        /*00c4*/ 	.byte	0x00, 0xf4, 0x21, 0x00


	//----- nvinfo : EIATTR_KPARAM_INFO
	.align		4
.L_31:
        /*00c8*/ 	.byte	0x04, 0x17
        /*00ca*/ 	.short	(.L_33 - .L_32)
.L_32:
        /*00cc*/ 	.word	0x00000000
        /*00d0*/ 	.short	0x0001
        /*00d2*/ 	.short	0x0008
        /*00d4*/ 	.byte	0x00, 0xf4, 0x21, 0x00


	//----- nvinfo : EIATTR_KPARAM_INFO
	.align		4
.L_33:
        /*00d8*/ 	.byte	0x04, 0x17
        /*00da*/ 	.short	(.L_35 - .L_34)
.L_34:
        /*00dc*/ 	.word	0x00000000
        /*00e0*/ 	.short	0x0000
        /*00e2*/ 	.short	0x0000
        /*00e4*/ 	.byte	0x00, 0xf4, 0x21, 0x00


	//----- nvinfo : EIATTR_SPARSE_MMA_MASK
	.align		4
.L_35:
        /*00e8*/ 	.byte	0x03, 0x50
        /*00ea*/ 	.short	0x0000


	//----- nvinfo : EIATTR_MAXREG_COUNT
	.align		4
        /*00ec*/ 	.byte	0x03, 0x1b
        /*00ee*/ 	.short	0x00ff


	//----- nvinfo : EIATTR_NUM_BARRIERS
	.align		4
        /*00f0*/ 	.byte	0x02, 0x4c
        /*00f2*/ 	.byte	0x01
	.zero		1


	//----- nvinfo : EIATTR_MERCURY_ISA_VERSION
	.align		4
        /*00f4*/ 	.byte	0x03, 0x5f
        /*00f6*/ 	.short	0x0101


	//----- nvinfo : EIATTR_EXIT_INSTR_OFFSETS
	.align		4
        /*00f8*/ 	.byte	0x04, 0x1c
        /*00fa*/ 	.short	(.L_37 - .L_36)


	//   ....[0]....
.L_36:
        /*00fc*/ 	.word	0x00006960


	//   ....[1]....
        /*0100*/ 	.word	0x00006990


	//----- nvinfo : EIATTR_REQNTID
	.align		4
.L_37:
        /*0104*/ 	.byte	0x04, 0x10
        /*0106*/ 	.short	(.L_39 - .L_38)
.L_38:
        /*0108*/ 	.word	0x00000100
        /*010c*/ 	.word	0x00000001
        /*0110*/ 	.word	0x00000001


	//----- nvinfo : EIATTR_CBANK_PARAM_SIZE
	.align		4
.L_39:
        /*0114*/ 	.byte	0x03, 0x19
        /*0116*/ 	.short	0x0050


	//----- nvinfo : EIATTR_PARAM_CBANK
	.align		4
        /*0118*/ 	.byte	0x04, 0x0a
        /*011a*/ 	.short	(.L_41 - .L_40)
	.align		4
.L_40:
        /*011c*/ 	.word	index@(.nv.constant0.matmul_kernel)
        /*0120*/ 	.short	0x0210
        /*0122*/ 	.short	0x0050


	//----- nvinfo : EIATTR_SW_WAR
	.align		4
.L_41:
        /*0124*/ 	.byte	0x04, 0x36
        /*0126*/ 	.short	(.L_43 - .L_42)
.L_42:
        /*0128*/ 	.word	0x00000008
.L_43:


//--------------------- .nv.callgraph             --------------------------
	.section	.nv.callgraph,"",@"SHT_CUDA_CALLGRAPH"
	.align	4
	.sectionentsize	8
	.align		4
        /*0000*/ 	.word	0x00000000
	.align		4
        /*0004*/ 	.word	0xffffffff
	.align		4
        /*0008*/ 	.word	0x00000000
	.align		4
        /*000c*/ 	.word	0xfffffffe
	.align		4
        /*0010*/ 	.word	0x00000000
	.align		4
        /*0014*/ 	.word	0xfffffffd
	.align		4
        /*0018*/ 	.word	0x00000000
	.align		4
        /*001c*/ 	.word	0xfffffffc


//--------------------- .text.matmul_kernel       --------------------------
	.section	.text.matmul_kernel,"ax",@progbits
	.align	128
        .global         matmul_kernel
        .type           matmul_kernel,@function
        .size           matmul_kernel,(.L_x_3 - matmul_kernel)
        .other          matmul_kernel,@"STO_CUDA_ENTRY STV_DEFAULT"
matmul_kernel:
.text.matmul_kernel:
[----:B------:R-:W-:Y:S08]  /*0000*/  LDC R1, c[0x0][0x28] ;  /* 0x00000a00ff017b82 */ /* 0x000ff00000000800 */
[----:B------:R-:W0:Y:S01]  /*0010*/  LDC.64 R44, c[0x0][0x228] ;  /* 0x00008a00ff2c7b82 */ /* 0x000e220000000a00 */
[----:B------:R-:W1:Y:S01]  /*0020*/  S2R R5, SR_CTAID.X ;  /* 0x0000000000057919 */ /* 0x000e620000002500 */
[----:B------:R-:W-:Y:S01]  /*0030*/  UMOV UR4, 0x400 ;  /* 0x0000040000047882 */ /* 0x000fe20000000000 */
[----:B------:R-:W-:Y:S01]  /*0040*/  ULDC.64 UR18, c[0x0][0x208] ;  /* 0x0000820000127ab9 */ /* 0x000fe20000000a00 */
[----:B------:R-:W-:Y:S01]  /*0050*/  CS2R R32, SRZ ;  /* 0x0000000000207805 */ /* 0x000fe2000001ff00 */
[----:B------:R-:W2:Y:S01]  /*0060*/  S2R R14, SR_TID.X ;  /* 0x00000000000e7919 */ /* 0x000ea20000002100 */
[----:B------:R-:W-:-:S02]  /*0070*/  CS2R R34, SRZ ;  /* 0x0000000000227805 */ /* 0x000fc4000001ff00 */
[----:B------:R-:W-:Y:S01]  /*0080*/  CS2R R40, SRZ ;  /* 0x0000000000287805 */ /* 0x000fe2000001ff00 */
[----:B------:R-:W3:Y:S01]  /*0090*/  LDC R124, c[0x0][0x230] ;  /* 0x00008c00ff7c7b82 */ /* 0x000ee20000000800 */
[----:B------:R-:W-:Y:S02]  /*00a0*/  CS2R R42, SRZ ;  /* 0x00000000002a7805 */ /* 0x000fe4000001ff00 */
[----:B------:R-:W-:Y:S02]  /*00b0*/  CS2R R48, SRZ ;  /* 0x0000000000307805 */ /* 0x000fe4000001ff00 */
[----:B------:R-:W-:Y:S02]  /*00c0*/  CS2R R50, SRZ ;  /* 0x0000000000327805 */ /* 0x000fe4000001ff00 */
[----:B------:R-:W-:Y:S02]  /*00d0*/  CS2R R56, SRZ ;  /* 0x0000000000387805 */ /* 0x000fe4000001ff00 */
[----:B------:R-:W-:-:S02]  /*00e0*/  CS2R R58, SRZ ;  /* 0x00000000003a7805 */ /* 0x000fc4000001ff00 */
[----:B------:R-:W-:Y:S02]  /*00f0*/  CS2R R64, SRZ ;  /* 0x0000000000407805 */ /* 0x000fe4000001ff00 */
[----:B------:R-:W-:Y:S01]  /*0100*/  CS2R R66, SRZ ;  /* 0x0000000000427805 */ /* 0x000fe2000001ff00 */
[----:B------:R-:W4:Y:S01]  /*0110*/  S2UR UR16, SR_CgaCtaId ;  /* 0x00000000001079c3 */ /* 0x000f220000008800 */
[----:B------:R-:W-:Y:S02]  /*0120*/  CS2R R72, SRZ ;  /* 0x0000000000487805 */ /* 0x000fe4000001ff00 */
[----:B------:R-:W-:Y:S02]  /*0130*/  CS2R R74, SRZ ;  /* 0x00000000004a7805 */ /* 0x000fe4000001ff00 */
[----:B------:R-:W-:Y:S02]  /*0140*/  CS2R R80, SRZ ;  /* 0x0000000000507805 */ /* 0x000fe4000001ff00 */
[----:B------:R-:W-:Y:S01]  /*0150*/  CS2R R82, SRZ ;  /* 0x0000000000527805 */ /* 0x000fe2000001ff00 */
[----:B0-----:R-:W-:-:S05]  /*0160*/  VIADD R0, R45, 0x7f ;  /* 0x0000007f2d007836 */ /* 0x001fca0000000000 */
[----:B------:R-:W-:Y:S01]  /*0170*/  SHF.R.S32.HI R3, RZ, 0x1f, R0 ;  /* 0x0000001fff037819 */ /* 0x000fe20000011400 */
[----:B---3--:R-:W-:-:S03]  /*0180*/  VIADD R124, R124, 0x3f ;  /* 0x0000003f7c7c7836 */ /* 0x008fc60000000000 */
[----:B------:R-:W-:Y:S02]  /*0190*/  LEA.HI R3, R3, R0, RZ, 0x7 ;  /* 0x0000000003037211 */ /* 0x000fe400078f38ff */
[----:B-1----:R-:W-:Y:S02]  /*01a0*/  IABS R8, R5 ;  /* 0x0000000500087213 */ /* 0x002fe40000000000 */
[----:B------:R-:W-:Y:S02]  /*01b0*/  SHF.R.S32.HI R3, RZ, 0x7, R3 ;  /* 0x00000007ff037819 */ /* 0x000fe40000011403 */
[C---:B--2---:R-:W-:Y:S01]  /*01c0*/  LOP3.LUT R13, R14.reuse, 0x7f, RZ, 0xc0, !PT ;  /* 0x0000007f0e0d7812 */ /* 0x044fe200078ec0ff */
[----:B----4-:R-:W-:Y:S01]  /*01d0*/  ULEA UR16, UR16, UR4, 0x18 ;  /* 0x0000000410107291 */ /* 0x010fe2000f8ec03f */
[----:B------:R-:W-:Y:S01]  /*01e0*/  LOP3.LUT R12, R14, 0xff, RZ, 0xc0, !PT ;  /* 0x000000ff0e0c7812 */ /* 0x000fe200078ec0ff */
[----:B------:R-:W-:-:S05]  /*01f0*/  IMAD.SHL.U32 R4, R3, 0x8, RZ ;  /* 0x0000000803047824 */ /* 0x000fca00078e00ff */
[-C--:B------:R-:W-:Y:S02]  /*0200*/  IABS R7, R4.reuse ;  /* 0x0000000400077213 */ /* 0x080fe40000000000 */
[----:B------:R-:W-:Y:S02]  /*0210*/  IABS R10, R4 ;  /* 0x00000004000a7213 */ /* 0x000fe40000000000 */
[----:B------:R-:W0:Y:S08]  /*0220*/  I2F.RP R0, R7 ;  /* 0x0000000700007306 */ /* 0x000e300000209400 */
[----:B0-----:R-:W0:Y:S02]  /*0230*/  MUFU.RCP R0, R0 ;  /* 0x0000000000007308 */ /* 0x001e240000001000 */
[----:B0-----:R-:W-:-:S02]  /*0240*/  VIADD R2, R0, 0xffffffe ;  /* 0x0ffffffe00027836 */ /* 0x001fc40000000000 */
[----:B------:R-:W-:-:S04]  /*0250*/  IMAD.MOV R0, RZ, RZ, -R10 ;  /* 0x000000ffff007224 */ /* 0x000fc800078e0a0a */
[----:B------:R0:W1:Y:S02]  /*0260*/  F2I.FTZ.U32.TRUNC.NTZ R3, R2 ;  /* 0x0000000200037305 */ /* 0x000064000021f000 */
[----:B0-----:R-:W-:Y:S02]  /*0270*/  IMAD.MOV.U32 R2, RZ, RZ, RZ ;  /* 0x000000ffff027224 */ /* 0x001fe400078e00ff */
[----:B-1----:R-:W-:-:S04]  /*0280*/  IMAD.MOV R6, RZ, RZ, -R3 ;  /* 0x000000ffff067224 */ /* 0x002fc800078e0a03 */
[----:B------:R-:W-:Y:S02]  /*0290*/  IMAD R9, R6, R7, RZ ;  /* 0x0000000706097224 */ /* 0x000fe400078e02ff */
[----:B------:R-:W-:Y:S02]  /*02a0*/  IMAD.MOV.U32 R6, RZ, RZ, R8 ;  /* 0x000000ffff067224 */ /* 0x000fe400078e0008 */
[----:B------:R-:W-:-:S06]  /*02b0*/  IMAD.HI.U32 R3, R3, R9, R2 ;  /* 0x0000000903037227 */ /* 0x000fcc00078e0002 */
[----:B------:R-:W-:-:S04]  /*02c0*/  IMAD.HI.U32 R3, R3, R6, RZ ;  /* 0x0000000603037227 */ /* 0x000fc800078e00ff */
[----:B------:R-:W-:-:S05]  /*02d0*/  IMAD R0, R3, R0, R6 ;  /* 0x0000000003007224 */ /* 0x000fca00078e0206 */
[----:B------:R-:W-:-:S13]  /*02e0*/  ISETP.GT.U32.AND P1, PT, R7, R0, PT ;  /* 0x000000000700720c */ /* 0x000fda0003f24070 */
[----:B------:R-:W-:Y:S02]  /*02f0*/  @!P1 IMAD.IADD R0, R0, 0x1, -R7 ;  /* 0x0000000100009824 */ /* 0x000fe400078e0a07 */
[----:B------:R-:W-:Y:S01]  /*0300*/  @!P1 VIADD R3, R3, 0x1 ;  /* 0x0000000103039836 */ /* 0x000fe20000000000 */
[----:B------:R-:W-:Y:S02]  /*0310*/  ISETP.NE.AND P1, PT, R4, RZ, PT ;  /* 0x000000ff0400720c */ /* 0x000fe40003f25270 */
[----:B------:R-:W-:Y:S02]  /*0320*/  ISETP.GE.U32.AND P0, PT, R0, R7, PT ;  /* 0x000000070000720c */ /* 0x000fe40003f06070 */
[----:B------:R-:W-:-:S04]  /*0330*/  LOP3.LUT R0, R5, R4, RZ, 0x3c, !PT ;  /* 0x0000000405007212 */ /* 0x000fc800078e3cff */
[----:B------:R-:W-:Y:S01]  /*0340*/  ISETP.GE.AND P2, PT, R0, RZ, PT ;  /* 0x000000ff0000720c */ /* 0x000fe20003f46270 */
[----:B------:R-:W-:-:S06]  /*0350*/  VIADD R0, R44, 0x7f ;  /* 0x0000007f2c007836 */ /* 0x000fcc0000000000 */
[----:B------:R-:W-:-:S04]  /*0360*/  @P0 VIADD R3, R3, 0x1 ;  /* 0x0000000103030836 */ /* 0x000fc80000000000 */
[----:B------:R-:W-:Y:S01]  /*0370*/  IMAD.MOV.U32 R2, RZ, RZ, R3 ;  /* 0x000000ffff027224 */ /* 0x000fe200078e0003 */
[----:B------:R-:W-:-:S03]  /*0380*/  SHF.R.S32.HI R3, RZ, 0x1f, R0 ;  /* 0x0000001fff037819 */ /* 0x000fc60000011400 */
[----:B------:R-:W-:Y:S01]  /*0390*/  @!P2 IMAD.MOV R2, RZ, RZ, -R2 ;  /* 0x000000ffff02a224 */ /* 0x000fe200078e0a02 */
[----:B------:R-:W-:Y:S02]  /*03a0*/  @!P1 LOP3.LUT R2, RZ, R4, RZ, 0x33, !PT ;  /* 0x00000004ff029212 */ /* 0x000fe400078e33ff */
[----:B------:R-:W-:-:S03]  /*03b0*/  LEA.HI R3, R3, R0, RZ, 0x7 ;  /* 0x0000000003037211 */ /* 0x000fc600078f38ff */
[----:B------:R-:W-:Y:S02]  /*03c0*/  IMAD.SHL.U32 R6, R2, 0x8, RZ ;  /* 0x0000000802067824 */ /* 0x000fe400078e00ff */
[----:B------:R-:W-:-:S03]  /*03d0*/  IMAD.MOV R2, RZ, RZ, -R2 ;  /* 0x000000ffff027224 */ /* 0x000fc600078e0a02 */
[----:B------:R-:W-:Y:S01]  /*03e0*/  LEA.HI.SX32 R3, R3, -R6, 0x19 ;  /* 0x8000000603037211 */ /* 0x000fe200078fcaff */
[----:B------:R-:W-:-:S03]  /*03f0*/  IMAD R4, R4, R2, R5 ;  /* 0x0000000204047224 */ /* 0x000fc600078e0205 */
[----:B------:R-:W-:Y:S02]  /*0400*/  VIMNMX R11, R3, 0x8, PT ;  /* 0x00000008030b7848 */ /* 0x000fe40003fe0100 */
[----:B------:R-:W-:Y:S02]  /*0410*/  IABS R9, R4 ;  /* 0x0000000400097213 */ /* 0x000fe40000000000 */
[----:B------:R-:W-:-:S04]  /*0420*/  IABS R7, R11 ;  /* 0x0000000b00077213 */ /* 0x000fc80000000000 */
[----:B------:R-:W0:Y:S08]  /*0430*/  I2F.RP R0, R7 ;  /* 0x0000000700007306 */ /* 0x000e300000209400 */
[----:B0-----:R-:W0:Y:S02]  /*0440*/  MUFU.RCP R0, R0 ;  /* 0x0000000000007308 */ /* 0x001e240000001000 */
[----:B0-----:R-:W-:-:S06]  /*0450*/  VIADD R3, R0, 0xffffffe ;  /* 0x0ffffffe00037836 */ /* 0x001fcc0000000000 */
[----:B------:R-:W0:Y:S02]  /*0460*/  F2I.FTZ.U32.TRUNC.NTZ R3, R3 ;  /* 0x0000000300037305 */ /* 0x000e24000021f000 */
[----:B0-----:R-:W-:-:S04]  /*0470*/  IMAD.MOV R8, RZ, RZ, -R3 ;  /* 0x000000ffff087224 */ /* 0x001fc800078e0a03 */
[----:B------:R-:W-:Y:S01]  /*0480*/  IMAD.MOV.U32 R2, RZ, RZ, R8 ;  /* 0x000000ffff027224 */ /* 0x000fe200078e0008 */
[----:B------:R-:W-:-:S03]  /*0490*/  IABS R8, R11 ;  /* 0x0000000b00087213 */ /* 0x000fc60000000000 */
[----:B------:R-:W-:Y:S02]  /*04a0*/  IMAD R5, R2, R7, RZ ;  /* 0x0000000702057224 */ /* 0x000fe400078e02ff */
[----:B------:R-:W-:Y:S02]  /*04b0*/  IMAD.MOV.U32 R2, RZ, RZ, RZ ;  /* 0x000000ffff027224 */ /* 0x000fe400078e00ff */
[----:B------:R-:W-:Y:S02]  /*04c0*/  IMAD.MOV R0, RZ, RZ, -R8 ;  /* 0x000000ffff007224 */ /* 0x000fe400078e0a08 */
        /* <DEDUP_REMOVED lines=9> */
[----:B------:R-:W-:-:S07]  /*0560*/  ISETP.GE.AND P2, PT, R0, RZ, PT ;  /* 0x000000ff0000720c */ /* 0x000fce0003f46270 */
[----:B------:R-:W-:Y:S01]  /*0570*/  @P0 VIADD R2, R2, 0x1 ;  /* 0x0000000102020836 */ /* 0x000fe20000000000 */
[----:B------:R-:W-:-:S05]  /*0580*/  ISETP.GE.AND P0, PT, R124, 0x40, PT ;  /* 0x000000407c00780c */ /* 0x000fca0003f06270 */
[----:B------:R-:W-:Y:S01]  /*0590*/  @!P2 IMAD.MOV R2, RZ, RZ, -R2 ;  /* 0x000000ffff02a224 */ /* 0x000fe200078e0a02 */
[----:B------:R-:W-:-:S05]  /*05a0*/  @!P1 LOP3.LUT R2, RZ, R11, RZ, 0x33, !PT ;  /* 0x0000000bff029212 */ /* 0x000fca00078e33ff */
[----:B------:R-:W-:Y:S02]  /*05b0*/  IMAD.MOV R0, RZ, RZ, -R2 ;  /* 0x000000ffff007224 */ /* 0x000fe400078e0a02 */
[----:B------:R-:W-:Y:S02]  /*05c0*/  IMAD.SHL.U32 R10, R2, 0x80, RZ ;  /* 0x00000080020a7824 */ /* 0x000fe400078e00ff */
[----:B------:R-:W-:Y:S01]  /*05d0*/  IMAD R0, R11, R0, R4 ;  /* 0x000000000b007224 */ /* 0x000fe200078e0204 */
[----:B------:R-:W-:Y:S02]  /*05e0*/  SHF.R.U32.HI R11, RZ, 0x7, R14 ;  /* 0x00000007ff0b7819 */ /* 0x000fe4000001160e */
[----:B------:R-:W-:Y:S01]  /*05f0*/  CS2R R4, SRZ ;  /* 0x0000000000047805 */ /* 0x000fe2000001ff00 */
[----:B------:R-:W-:Y:S01]  /*0600*/  IMAD.IADD R0, R6, 0x1, R0 ;  /* 0x0000000106007824 */ /* 0x000fe200078e0200 */
[----:B------:R-:W-:Y:S02]  /*0610*/  CS2R R6, SRZ ;  /* 0x0000000000067805 */ /* 0x000fe4000001ff00 */
[----:B------:R-:W-:Y:S01]  /*0620*/  SGXT.U32 R11, R11, 0x1 ;  /* 0x000000010b0b781a */ /* 0x000fe20000000000 */
[----:B------:R-:W-:Y:S01]  /*0630*/  IMAD R13, R0, 0x80, R13 ;  /* 0x00000080000d7824 */ /* 0x000fe200078e020d */
[----:B------:R-:W-:Y:S06]  /*0640*/  @!P0 BRA `(.L_x_0) ;  /* 0x0000004400888947 */ /* 0x000fec0003800000 */
[----:B------:R-:W-:Y:S01]  /*0650*/  IABS R16, R44 ;  /* 0x0000002c00107213 */ /* 0x000fe20000000000 */
[----:B------:R-:W-:Y:S01]  /*0660*/  IMAD.SHL.U32 R8, R12, 0x2, RZ ;  /* 0x000000020c087824 */ /* 0x000fe200078e00ff */
[----:B------:R-:W-:Y:S01]  /*0670*/  IABS R2, R45 ;  /* 0x0000002d00027213 */ /* 0x000fe20000000000 */
[----:B------:R-:W-:Y:S01]  /*0680*/  ULDC UR4, c[0x0][0x234] ;  /* 0x00008d0000047ab9 */ /* 0x000fe20000000800 */
[----:B------:R-:W0:Y:S01]  /*0690*/  I2F.RP R3, R16 ;  /* 0x0000001000037306 */ /* 0x000e220000209400 */
[----:B------:R-:W-:Y:S01]  /*06a0*/  IABS R15, R13 ;  /* 0x0000000d000f7213 */ /* 0x000fe20000000000 */
[----:B------:R-:W-:Y:S01]  /*06b0*/  ULDC.64 UR6, c[0x0][0x210] ;  /* 0x0000840000067ab9 */ /* 0x000fe20000000a00 */
[----:B------:R-:W-:Y:S01]  /*06c0*/  LOP3.LUT P1, RZ, R14, 0x80, RZ, 0xc0, !PT ;  /* 0x000000800eff7812 */ /* 0x000fe2000782c0ff */
[----:B------:R-:W1:Y:S01]  /*06d0*/  LDC R90, c[0x0][0x23c] ;  /* 0x00008f00ff5a7b82 */ /* 0x000e620000000800 */
[----:B------:R-:W-:Y:S01]  /*06e0*/  SHF.R.U32.HI R19, RZ, 0x5, R14 ;  /* 0x00000005ff137819 */ /* 0x000fe2000001160e */
[----:B------:R-:W-:Y:S01]  /*06f0*/  UIADD3 UR5, UR16, 0x4000, URZ ;  /* 0x0000400010057890 */ /* 0x000fe2000fffe03f */
[----:B------:R-:W-:Y:S01]  /*0700*/  ISETP.GE.AND P5, PT, R13, RZ, PT ;  /* 0x000000ff0d00720c */ /* 0x000fe20003fa6270 */
[----:B------:R-:W2:Y:S01]  /*0710*/  I2F.RP R0, R2 ;  /* 0x0000000200007306 */ /* 0x000ea20000209400 */
[----:B------:R-:W-:Y:S01]  /*0720*/  ISETP.NE.AND P3, PT, R44, RZ, PT ;  /* 0x000000ff2c00720c */ /* 0x000fe20003f65270 */
[----:B------:R-:W-:Y:S01]  /*0730*/  USHF.R.U32.HI UR5, URZ, 0x4, UR5 ;  /* 0x000000043f057899 */ /* 0x000fe20008011605 */
[----:B------:R-:W-:Y:S01]  /*0740*/  R2UR UR24, R19 ;  /* 0x00000000131872ca */ /* 0x000fe200000e0000 */
[----:B------:R-:W3:Y:S01]  /*0750*/  LDC R126, c[0x0][0x238] ;  /* 0x00008e00ff7e7b82 */ /* 0x000ee20000000800 */
[C---:B------:R-:W-:Y:S01]  /*0760*/  LOP3.LUT R91, R11.reuse, 0x2a, RZ, 0xfc, !PT ;  /* 0x0000002a0b5b7812 */ /* 0x040fe200078efcff */
[----:B------:R-:W-:Y:S01]  /*0770*/  USGXT.U32 UR14, UR5, 0xe ;  /* 0x0000000e050e789a */ /* 0x000fe20008000000 */
[C---:B------:R-:W-:Y:S01]  /*0780*/  LOP3.LUT R92, R11.reuse, 0x28, RZ, 0xfc, !PT ;  /* 0x000000280b5c7812 */ /* 0x040fe200078efcff */
[----:B0-----:R-:W0:Y:S01]  /*0790*/  MUFU.RCP R3, R3 ;  /* 0x0000000300037308 */ /* 0x001e220000001000 */
[----:B------:R-:W-:-:S02]  /*07a0*/  LOP3.LUT R93, R11, 0x26, RZ, 0xfc, !PT ;  /* 0x000000260b5d7812 */ /* 0x000fc400078efcff */
[----:B------:R-:W-:Y:S02]  /*07b0*/  CS2R R76, SRZ ;  /* 0x00000000004c7805 */ /* 0x000fe4000001ff00 */
[C---:B------:R-:W-:Y:S02]  /*07c0*/  LOP3.LUT R94, R11.reuse, 0x24, RZ, 0xfc, !PT ;  /* 0x000000240b5e7812 */ /* 0x040fe400078efcff */
[----:B------:R-:W-:Y:S02]  /*07d0*/  CS2R R78, SRZ ;  /* 0x00000000004e7805 */ /* 0x000fe4000001ff00 */
[C---:B------:R-:W-:Y:S02]  /*07e0*/  LOP3.LUT R95, R11.reuse, 0x22, RZ, 0xfc, !PT ;  /* 0x000000220b5f7812 */ /* 0x040fe400078efcff */
[----:B------:R-:W-:Y:S02]  /*07f0*/  CS2R R80, SRZ ;  /* 0x0000000000507805 */ /* 0x000fe4000001ff00 */
[C---:B------:R-:W-:Y:S01]  /*0800*/  LOP3.LUT R96, R11.reuse, 0x20, RZ, 0xfc, !PT ;  /* 0x000000200b607812 */ /* 0x040fe200078efcff */
[----:B--2---:R-:W2:Y:S01]  /*0810*/  MUFU.RCP R0, R0 ;  /* 0x0000000000007308 */ /* 0x004ea20000001000 */
[----:B------:R-:W-:-:S02]  /*0820*/  LOP3.LUT R97, R11, 0x1e, RZ, 0xfc, !PT ;  /* 0x0000001e0b617812 */ /* 0x000fc400078efcff */
[----:B------:R-:W-:Y:S02]  /*0830*/  CS2R R82, SRZ ;  /* 0x0000000000527805 */ /* 0x000fe4000001ff00 */
[C---:B------:R-:W-:Y:S02]  /*0840*/  LOP3.LUT R98, R11.reuse, 0x1c, RZ, 0xfc, !PT ;  /* 0x0000001c0b627812 */ /* 0x040fe400078efcff */
[----:B------:R-:W-:Y:S02]  /*0850*/  CS2R R84, SRZ ;  /* 0x0000000000547805 */ /* 0x000fe4000001ff00 */
[C---:B------:R-:W-:Y:S02]  /*0860*/  LOP3.LUT R99, R11.reuse, 0x1a, RZ, 0xfc, !PT ;  /* 0x0000001a0b637812 */ /* 0x040fe400078efcff */
[----:B------:R-:W-:Y:S02]  /*0870*/  CS2R R86, SRZ ;  /* 0x0000000000567805 */ /* 0x000fe4000001ff00 */
[----:B------:R-:W-:Y:S01]  /*0880*/  LOP3.LUT R100, R11, 0x18, RZ, 0xfc, !PT ;  /* 0x000000180b647812 */ /* 0x000fe200078efcff */
[----:B------:R-:W-:Y:S01]  /*0890*/  ULDC UR17, c[0x0][0x230] ;  /* 0x00008c0000117ab9 */ /* 0x000fe20000000800 */
[----:B0-----:R-:W-:Y:S01]  /*08a0*/  VIADD R6, R3, 0xffffffe ;  /* 0x0ffffffe03067836 */ /* 0x001fe20000000000 */
[----:B------:R-:W-:-:S02]  /*08b0*/  SHF.R.U32.HI R3, RZ, 0x6, R14 ;  /* 0x00000006ff037819 */ /* 0x000fc4000001160e */
[----:B------:R-:W-:Y:S01]  /*08c0*/  LOP3.LUT R101, R11, 0x16, RZ, 0xfc, !PT ;  /* 0x000000160b657812 */ /* 0x000fe200078efcff */
[----:B------:R0:W4:Y:S01]  /*08d0*/  F2I.FTZ.U32.TRUNC.NTZ R7, R6 ;  /* 0x0000000600077305 */ /* 0x000122000021f000 */
[----:B------:R-:W-:Y:S01]  /*08e0*/  SGXT.U32 R3, R3, 0x2 ;  /* 0x000000020303781a */ /* 0x000fe20000000000 */
[-C--:B---3--:R-:W-:Y:S01]  /*08f0*/  IMAD R91, R91, R126.reuse, RZ ;  /* 0x0000007e5b5b7224 */ /* 0x088fe200078e02ff */
[----:B------:R-:W-:Y:S01]  /*0900*/  LOP3.LUT R102, R11, 0x14, RZ, 0xfc, !PT ;  /* 0x000000140b667812 */ /* 0x000fe200078efcff */
[----:B--2---:R-:W-:Y:S01]  /*0910*/  VIADD R4, R0, 0xffffffe ;  /* 0x0ffffffe00047836 */ /* 0x004fe20000000000 */
[----:B------:R-:W-:Y:S01]  /*0920*/  LOP3.LUT R22, R10, R3, RZ, 0xfc, !PT ;  /* 0x000000030a167212 */ /* 0x000fe200078efcff */
[-C--:B------:R-:W-:Y:S01]  /*0930*/  IMAD R92, R92, R126.reuse, RZ ;  /* 0x0000007e5c5c7224 */ /* 0x080fe200078e02ff */
[----:B------:R-:W-:Y:S01]  /*0940*/  SHF.R.S32.HI R3, RZ, 0x1f, R124 ;  /* 0x0000001fff037819 */ /* 0x000fe2000001147c */
[----:B------:R2:W3:Y:S01]  /*0950*/  F2I.FTZ.U32.TRUNC.NTZ R5, R4 ;  /* 0x0000000400057305 */ /* 0x0004e2000021f000 */
[----:B0-----:R-:W-:Y:S01]  /*0960*/  IMAD.MOV.U32 R6, RZ, RZ, RZ ;  /* 0x000000ffff067224 */ /* 0x001fe200078e00ff */
[----:B------:R-:W-:Y:S01]  /*0970*/  LOP3.LUT R18, R22, 0x7c, RZ, 0xfc, !PT ;  /* 0x0000007c16127812 */ /* 0x000fe200078efcff */
[----:B------:R-:W-:Y:S01]  /*0980*/  IMAD R93, R93, R126, RZ ;  /* 0x0000007e5d5d7224 */ /* 0x000fe200078e02ff */
[----:B------:R-:W-:Y:S01]  /*0990*/  LEA.HI R124, R3, R124, RZ, 0x6 ;  /* 0x0000007c037c7211 */ /* 0x000fe200078f30ff */
[----:B------:R-:W-:Y:S01]  /*09a0*/  IMAD R94, R94, R126, RZ ;  /* 0x0000007e5e5e7224 */ /* 0x000fe200078e02ff */
[----:B------:R-:W-:Y:S01]  /*09b0*/  IABS R17, R18 ;  /* 0x0000001200117213 */ /* 0x000fe20000000000 */
[--C-:B----4-:R-:W-:Y:S01]  /*09c0*/  IMAD.MOV R9, RZ, RZ, -R7.reuse ;  /* 0x000000ffff097224 */ /* 0x110fe200078e0a07 */
[----:B------:R-:W-:Y:S01]  /*09d0*/  LOP3.LUT R24, R22, 0x6c, RZ, 0xfc, !PT ;  /* 0x0000006c16187812 */ /* 0x000fe200078efcff */
[----:B--2---:R-:W-:Y:S01]  /*09e0*/  IMAD.MOV.U32 R4, RZ, RZ, RZ ;  /* 0x000000ffff047224 */ /* 0x004fe200078e00ff */
[----:B------:R-:W-:Y:S01]  /*09f0*/  ISETP.GE.AND P2, PT, R18, RZ, PT ;  /* 0x000000ff1200720c */ /* 0x000fe20003f46270 */
[----:B------:R-:W-:Y:S01]  /*0a00*/  IMAD R9, R9, R16, RZ ;  /* 0x0000001009097224 */ /* 0x000fe200078e02ff */
[----:B------:R-:W-:Y:S01]  /*0a10*/  IABS R21, R24 ;  /* 0x0000001800157213 */ /* 0x000fe20000000000 */
[----:B------:R-:W-:Y:S01]  /*0a20*/  IMAD R95, R95, R126, RZ ;  /* 0x0000007e5f5f7224 */ /* 0x000fe200078e02ff */
[----:B------:R-:W-:Y:S01]  /*0a30*/  LOP3.LUT R18, R22, 0x70, RZ, 0xfc, !PT ;  /* 0x0000007016127812 */ /* 0x000fe200078efcff */
[----:B------:R-:W-:Y:S01]  /*0a40*/  IMAD.HI.U32 R7, R7, R9, R6 ;  /* 0x0000000907077227 */ /* 0x000fe200078e0006 */
[----:B------:R-:W-:-:S02]  /*0a50*/  LOP3.LUT R9, R14, 0x3f, RZ, 0xc0, !PT ;  /* 0x0000003f0e097812 */ /* 0x000fc400078ec0ff */
[----:B------:R-:W-:Y:S01]  /*0a60*/  SEL R6, RZ, 0x90, !P1 ;  /* 0x00000090ff067807 */ /* 0x000fe20004800000 */
[----:B---3--:R-:W-:Y:S01]  /*0a70*/  IMAD.MOV R0, RZ, RZ, -R5 ;  /* 0x000000ffff007224 */ /* 0x008fe200078e0a05 */
[----:B------:R-:W-:Y:S01]  /*0a80*/  IABS R19, R18 ;  /* 0x0000001200137213 */ /* 0x000fe20000000000 */
[----:B------:R-:W-:Y:S01]  /*0a90*/  IMAD.HI.U32 R7, R7, R15, RZ ;  /* 0x0000000f07077227 */ /* 0x000fe200078e00ff */
[C---:B------:R-:W-:Y:S02]  /*0aa0*/  LOP3.LUT R26, R22.reuse, 0x64, RZ, 0xfc, !PT ;  /* 0x00000064161a7812 */ /* 0x040fe400078efcff */
[C---:B------:R-:W-:Y:S01]  /*0ab0*/  LOP3.LUT R28, R22.reuse, 0x60, RZ, 0xfc, !PT ;  /* 0x00000060161c7812 */ /* 0x040fe200078efcff */
[----:B------:R-:W-:Y:S01]  /*0ac0*/  IMAD.MOV R7, RZ, RZ, -R7 ;  /* 0x000000ffff077224 */ /* 0x000fe200078e0a07 */
[----:B------:R-:W-:Y:S01]  /*0ad0*/  LOP3.LUT R30, R22, 0x5c, RZ, 0xfc, !PT ;  /* 0x0000005c161e7812 */ /* 0x000fe200078efcff */
[----:B-1----:R-:W-:Y:S01]  /*0ae0*/  IMAD R89, R9, R90, RZ ;  /* 0x0000005a09597224 */ /* 0x002fe200078e02ff */
[----:B------:R-:W-:Y:S01]  /*0af0*/  IABS R23, R28 ;  /* 0x0000001c00177213 */ /* 0x000fe20000000000 */
[----:B------:R-:W-:Y:S01]  /*0b00*/  IMAD R15, R16, R7, R15 ;  /* 0x00000007100f7224 */ /* 0x000fe200078e020f */
[----:B------:R-:W-:Y:S01]  /*0b10*/  IABS R25, R30 ;  /* 0x0000001e00197213 */ /* 0x000fe20000000000 */
[----:B------:R-:W-:Y:S01]  /*0b20*/  IMAD.MOV.U32 R7, RZ, RZ, R0 ;  /* 0x000000ffff077224 */ /* 0x000fe200078e0000 */
[----:B------:R-:W-:Y:S01]  /*0b30*/  LOP3.LUT R0, R14, 0xc0, RZ, 0xc0, !PT ;  /* 0x000000c00e007812 */ /* 0x000fe200078ec0ff */
[----:B------:R-:W-:Y:S01]  /*0b40*/  IMAD R96, R96, R126, RZ ;  /* 0x0000007e60607224 */ /* 0x000fe200078e02ff */
[----:B------:R-:W-:Y:S01]  /*0b50*/  ISETP.GT.U32.AND P0, PT, R16, R15, PT ;  /* 0x0000000f1000720c */ /* 0x000fe20003f04070 */
[----:B------:R-:W-:Y:S01]  /*0b60*/  IMAD R7, R7, R2, RZ ;  /* 0x0000000207077224 */ /* 0x000fe200078e02ff */
[C---:B------:R-:W-:Y:S01]  /*0b70*/  LOP3.LUT R34, R22.reuse, 0x20, RZ, 0xfc, !PT ;  /* 0x0000002016227812 */ /* 0x040fe200078efcff */
[----:B------:R-:W-:Y:S01]  /*0b80*/  IMAD R97, R97, R126, RZ ;  /* 0x0000007e61617224 */ /* 0x000fe200078e02ff */
[----:B------:R-:W-:Y:S01]  /*0b90*/  LOP3.LUT R32, R22, 0x24, RZ, 0xfc, !PT ;  /* 0x0000002416207812 */ /* 0x000fe200078efcff */
[----:B------:R-:W-:Y:S01]  /*0ba0*/  IMAD.HI.U32 R4, R5, R7, R4 ;  /* 0x0000000705047227 */ /* 0x000fe200078e0004 */
[----:B------:R-:W-:-:S02]  /*0bb0*/  SHF.R.U32.HI R7, RZ, 0x2, R0 ;  /* 0x00000002ff077819 */ /* 0x000fc40000011600 */
[----:B------:R-:W-:Y:S01]  /*0bc0*/  LOP3.LUT R0, R22, 0x78, RZ, 0xfc, !PT ;  /* 0x0000007816007812 */ /* 0x000fe200078efcff */
[----:B------:R-:W-:Y:S01]  /*0bd0*/  IMAD.SHL.U32 R5, R9, 0x2, RZ ;  /* 0x0000000209057824 */ /* 0x000fe200078e00ff */
[----:B------:R-:W-:Y:S01]  /*0be0*/  LOP3.LUT R8, R8, R7, RZ, 0x3c, !PT ;  /* 0x0000000708087212 */ /* 0x000fe200078e3cff */
[----:B------:R-:W-:Y:S01]  /*0bf0*/  IMAD.HI.U32 R3, R4, R17, RZ ;  /* 0x0000001104037227 */ /* 0x000fe200078e00ff */
[----:B------:R-:W-:Y:S02]  /*0c00*/  ISETP.GE.AND P1, PT, R0, RZ, PT ;  /* 0x000000ff0000720c */ /* 0x000fe40003f26270 */
[----:B------:R-:W-:Y:S01]  /*0c10*/  LOP3.LUT R75, R6, R5, RZ, 0x3c, !PT ;  /* 0x00000005064b7212 */ /* 0x000fe200078e3cff */
[----:B------:R-:W-:Y:S01]  /*0c20*/  @!P0 IMAD.IADD R15, R15, 0x1, -R16 ;  /* 0x000000010f0f8824 */ /* 0x000fe200078e0a10 */
[----:B------:R-:W-:Y:S01]  /*0c30*/  IABS R5, R0 ;  /* 0x0000000000057213 */ /* 0x000fe20000000000 */
[----:B------:R-:W-:Y:S01]  /*0c40*/  IMAD.MOV R3, RZ, RZ, -R3 ;  /* 0x000000ffff037224 */ /* 0x000fe200078e0a03 */
[----:B------:R-:W-:Y:S01]  /*0c50*/  LOP3.LUT R0, R22, 0x74, RZ, 0xfc, !PT ;  /* 0x0000007416007812 */ /* 0x000fe200078efcff */
[----:B------:R-:W-:Y:S01]  /*0c60*/  IMAD.HI.U32 R7, R4, R21, RZ ;  /* 0x0000001504077227 */ /* 0x000fe200078e00ff */
[----:B------:R-:W-:-:S02]  /*0c70*/  ISETP.GT.U32.AND P0, PT, R16, R15, PT ;  /* 0x0000000f1000720c */ /* 0x000fc40003f04070 */
[----:B------:R-:W-:Y:S01]  /*0c80*/  ISETP.GE.AND P4, PT, R0, RZ, PT ;  /* 0x000000ff0000720c */ /* 0x000fe20003f86270 */
[----:B------:R-:W-:Y:S01]  /*0c90*/  IMAD R3, R2, R3, R17 ;  /* 0x0000000302037224 */ /* 0x000fe200078e0211 */
[----:B------:R-:W-:Y:S01]  /*0ca0*/  IABS R17, R0 ;  /* 0x0000000000117213 */ /* 0x000fe20000000000 */
[C---:B------:R-:W-:Y:S01]  /*0cb0*/  IMAD.HI.U32 R0, R4.reuse, R5, RZ ;  /* 0x0000000504007227 */ /* 0x040fe200078e00ff */
[----:B------:R-:W-:Y:S02]  /*0cc0*/  IABS R57, R34 ;  /* 0x0000002200397213 */ /* 0x000fe40000000000 */
[----:B------:R-:W-:Y:S01]  /*0cd0*/  IABS R55, R32 ;  /* 0x0000002000377213 */ /* 0x000fe20000000000 */
[----:B------:R-:W-:Y:S01]  /*0ce0*/  IMAD.HI.U32 R6, R4, R19, RZ ;  /* 0x0000001304067227 */ /* 0x000fe200078e00ff */
[C---:B------:R-:W-:Y:S02]  /*0cf0*/  LOP3.LUT R36, R22.reuse, 0x1c, RZ, 0xfc, !PT ;  /* 0x0000001c16247812 */ /* 0x040fe400078efcff */
[----:B------:R-:W-:Y:S01]  /*0d00*/  LOP3.LUT R38, R22, 0x18, RZ, 0xfc, !PT ;  /* 0x0000001816267812 */ /* 0x000fe200078efcff */
[----:B------:R-:W-:Y:S01]  /*0d10*/  @!P0 IMAD.IADD R15, R15, 0x1, -R16 ;  /* 0x000000010f0f8824 */ /* 0x000fe200078e0a10 */
[----:B------:R-:W-:Y:S01]  /*0d20*/  ISETP.GT.U32.AND P0, PT, R2, R3, PT ;  /* 0x000000030200720c */ /* 0x000fe20003f04070 */
[----:B------:R-:W-:Y:S01]  /*0d30*/  IMAD.MOV R16, RZ, RZ, -R0 ;  /* 0x000000ffff107224 */ /* 0x000fe200078e0a00 */
[----:B------:R-:W-:Y:S01]  /*0d40*/  IABS R59, R36 ;  /* 0x00000024003b7213 */ /* 0x000fe20000000000 */
[----:B------:R-:W-:Y:S01]  /*0d50*/  IMAD.HI.U32 R0, R4, R17, RZ ;  /* 0x0000001104007227 */ /* 0x000fe200078e00ff */
[----:B------:R-:W-:-:S02]  /*0d60*/  IABS R61, R38 ;  /* 0x00000026003d7213 */ /* 0x000fc40000000000 */
[C---:B------:R-:W-:Y:S01]  /*0d70*/  LOP3.LUT R40, R22.reuse, 0x14, RZ, 0xfc, !PT ;  /* 0x0000001416287812 */ /* 0x040fe200078efcff */
[----:B------:R-:W-:Y:S01]  /*0d80*/  IMAD.MOV R0, RZ, RZ, -R0 ;  /* 0x000000ffff007224 */ /* 0x000fe200078e0a00 */
[----:B------:R-:W-:Y:S01]  /*0d90*/  LOP3.LUT R42, R22, 0x8, RZ, 0xfc, !PT ;  /* 0x00000008162a7812 */ /* 0x000fe200078efcff */
[C---:B------:R-:W-:Y:S01]  /*0da0*/  IMAD R5, R2.reuse, R16, R5 ;  /* 0x0000001002057224 */ /* 0x040fe200078e0205 */
[----:B------:R-:W-:Y:S01]  /*0db0*/  IABS R63, R40 ;  /* 0x00000028003f7213 */ /* 0x000fe20000000000 */
[----:B------:R-:W-:Y:S01]  /*0dc0*/  IMAD.MOV R16, RZ, RZ, -R7 ;  /* 0x000000ffff107224 */ /* 0x000fe200078e0a07 */
[----:B------:R-:W-:Y:S01]  /*0dd0*/  IABS R69, R42 ;  /* 0x0000002a00457213 */ /* 0x000fe20000000000 */
[C---:B------:R-:W-:Y:S01]  /*0de0*/  IMAD R7, R2.reuse, R0, R17 ;  /* 0x0000000002077224 */ /* 0x040fe200078e0211 */
[----:B------:R-:W-:Y:S01]  /*0df0*/  IABS R73, R22 ;  /* 0x0000001600497213 */ /* 0x000fe20000000000 */
[----:B------:R-:W-:Y:S01]  /*0e00*/  IMAD.MOV.U32 R20, RZ, RZ, R15 ;  /* 0x000000ffff147224 */ /* 0x000fe200078e000f */
[----:B------:R-:W-:Y:S01]  /*0e10*/  LOP3.LUT R103, R11, 0x12, RZ, 0xfc, !PT ;  /* 0x000000120b677812 */ /* 0x000fe200078efcff */
[----:B------:R-:W-:Y:S01]  /*0e20*/  IMAD.MOV R6, RZ, RZ, -R6 ;  /* 0x000000ffff067224 */ /* 0x000fe200078e0a06 */
[C---:B------:R-:W-:Y:S01]  /*0e30*/  ISETP.GT.U32.AND P6, PT, R2.reuse, R7, PT ;  /* 0x000000070200720c */ /* 0x040fe20003fc4070 */
[----:B------:R-:W-:Y:S01]  /*0e40*/  @!P5 IMAD.MOV R20, RZ, RZ, -R20 ;  /* 0x000000ffff14d224 */ /* 0x000fe200078e0a14 */
[----:B------:R-:W-:Y:S01]  /*0e50*/  @!P3 LOP3.LUT R20, RZ, R44, RZ, 0x33, !PT ;  /* 0x0000002cff14b212 */ /* 0x000fe200078e33ff */
[--C-:B------:R-:W-:Y:S01]  /*0e60*/  @!P0 IMAD.IADD R3, R3, 0x1, -R2.reuse ;  /* 0x0000000103038824 */ /* 0x100fe200078e0a02 */
[C---:B------:R-:W-:Y:S01]  /*0e70*/  ISETP.GT.U32.AND P3, PT, R2.reuse, R5, PT ;  /* 0x000000050200720c */ /* 0x040fe20003f64070 */
[----:B------:R-:W-:Y:S01]  /*0e80*/  IMAD R15, R2, R6, R19 ;  /* 0x00000006020f7224 */ /* 0x000fe200078e0213 */
[----:B------:R-:W-:Y:S01]  /*0e90*/  LOP3.LUT R44, R22, 0x4, RZ, 0xfc, !PT ;  /* 0x00000004162c7812 */ /* 0x000fe200078efcff */
[----:B------:R-:W-:Y:S01]  /*0ea0*/  IMAD R17, R2, R16, R21 ;  /* 0x0000001002117224 */ /* 0x000fe200078e0215 */
[----:B------:R-:W-:Y:S01]  /*0eb0*/  IABS R21, R26 ;  /* 0x0000001a00157213 */ /* 0x000fe20000000000 */
[----:B------:R-:W-:Y:S01]  /*0ec0*/  IMAD R20, R20, UR4, RZ ;  /* 0x0000000414147c24 */ /* 0x000fe2000f8e02ff */
[----:B------:R-:W-:Y:S01]  /*0ed0*/  ISETP.GT.U32.AND P5, PT, R2, R3, PT ;  /* 0x000000030200720c */ /* 0x000fe20003fa4070 */
[----:B------:R-:W-:Y:S01]  /*0ee0*/  ULDC UR4, c[0x0][0x240] ;  /* 0x0000900000047ab9 */ /* 0x000fe20000000800 */
[----:B------:R-:W-:Y:S01]  /*0ef0*/  LOP3.LUT R16, R22, 0x68, RZ, 0xfc, !PT ;  /* 0x0000006816107812 */ /* 0x000fe200078efcff */
[----:B------:R-:W-:Y:S01]  /*0f00*/  @!P6 IMAD.IADD R7, R7, 0x1, -R2 ;  /* 0x000000010707e824 */ /* 0x000fe200078e0a02 */
[----:B------:R-:W-:Y:S01]  /*0f10*/  ISETP.GT.U32.AND P6, PT, R2, R15, PT ;  /* 0x0000000f0200720c */ /* 0x000fe20003fc4070 */
[----:B------:R-:W-:Y:S01]  /*0f20*/  IMAD.HI.U32 R6, R4, R21, RZ ;  /* 0x0000001504067227 */ /* 0x000fe200078e00ff */
[----:B------:R-:W-:-:S02]  /*0f30*/  IABS R19, R16 ;  /* 0x0000001000137213 */ /* 0x000fc40000000000 */
[C---:B------:R-:W-:Y:S01]  /*0f40*/  ISETP.GT.U32.AND P0, PT, R2.reuse, R7, PT ;  /* 0x000000070200720c */ /* 0x040fe20003f04070 */
[----:B------:R-:W-:Y:S01]  /*0f50*/  @!P3 IMAD.IADD R5, R5, 0x1, -R2 ;  /* 0x000000010505b824 */ /* 0x000fe200078e0a02 */
[----:B------:R-:W-:Y:S01]  /*0f60*/  IABS R71, R44 ;  /* 0x0000002c00477213 */ /* 0x000fe20000000000 */
[----:B------:R-:W-:Y:S01]  /*0f70*/  IMAD.MOV R6, RZ, RZ, -R6 ;  /* 0x000000ffff067224 */ /* 0x000fe200078e0a06 */
[----:B------:R-:W-:Y:S01]  /*0f80*/  LOP3.LUT R104, R11, 0x10, RZ, 0xfc, !PT ;  /* 0x000000100b687812 */ /* 0x000fe200078efcff */
[----:B------:R-:W-:Y:S01]  /*0f90*/  @!P5 IMAD.IADD R3, R3, 0x1, -R2 ;  /* 0x000000010303d824 */ /* 0x000fe200078e0a02 */
[C---:B------:R-:W-:Y:S01]  /*0fa0*/  ISETP.GT.U32.AND P3, PT, R2.reuse, R5, PT ;  /* 0x000000050200720c */ /* 0x040fe20003f64070 */
[C---:B------:R-:W-:Y:S01]  /*0fb0*/  IMAD R21, R2.reuse, R6, R21 ;  /* 0x0000000602157224 */ /* 0x040fe200078e0215 */
[----:B------:R-:W-:Y:S01]  /*0fc0*/  ISETP.GT.U32.AND P5, PT, R2, R17, PT ;  /* 0x000000110200720c */ /* 0x000fe20003fa4070 */
[----:B------:R-:W-:Y:S01]  /*0fd0*/  IMAD.HI.U32 R0, R4, R19, RZ ;  /* 0x0000001304007227 */ /* 0x000fe200078e00ff */
[----:B------:R-:W-:-:S02]  /*0fe0*/  LOP3.LUT R105, R11, 0xe, RZ, 0xfc, !PT ;  /* 0x0000000e0b697812 */ /* 0x000fc400078efcff */
[----:B------:R-:W-:Y:S01]  /*0ff0*/  LOP3.LUT R106, R11, 0xc, RZ, 0xfc, !PT ;  /* 0x0000000c0b6a7812 */ /* 0x000fe200078efcff */
[----:B------:R-:W-:Y:S01]  /*1000*/  @!P6 IMAD.IADD R15, R15, 0x1, -R2 ;  /* 0x000000010f0fe824 */ /* 0x000fe200078e0a02 */
[----:B------:R-:W-:Y:S01]  /*1010*/  ISETP.GT.U32.AND P6, PT, R2, R21, PT ;  /* 0x000000150200720c */ /* 0x000fe20003fc4070 */
[----:B------:R-:W-:Y:S01]  /*1020*/  IMAD.MOV R0, RZ, RZ, -R0 ;  /* 0x000000ffff007224 */ /* 0x000fe200078e0a00 */
[C---:B------:R-:W-:Y:S01]  /*1030*/  LOP3.LUT R107, R11.reuse, 0xa, RZ, 0xfc, !PT ;  /* 0x0000000a0b6b7812 */ /* 0x040fe200078efcff */
[----:B------:R-:W-:Y:S01]  /*1040*/  IMAD.HI.U32 R6, R4, R25, RZ ;  /* 0x0000001904067227 */ /* 0x000fe200078e00ff */
[C---:B------:R-:W-:Y:S02]  /*1050*/  LOP3.LUT R108, R11.reuse, 0x8, RZ, 0xfc, !PT ;  /* 0x000000080b6c7812 */ /* 0x040fe400078efcff */
[C---:B------:R-:W-:Y:S01]  /*1060*/  LOP3.LUT R109, R11.reuse, 0x6, RZ, 0xfc, !PT ;  /* 0x000000060b6d7812 */ /* 0x040fe200078efcff */
[C---:B------:R-:W-:Y:S01]  /*1070*/  IMAD R19, R2.reuse, R0, R19 ;  /* 0x0000000002137224 */ /* 0x040fe200078e0213 */
[----:B------:R-:W-:Y:S01]  /*1080*/  LOP3.LUT R110, R11, 0x4, RZ, 0xfc, !PT ;  /* 0x000000040b6e7812 */ /* 0x000fe200078efcff */
[--C-:B------:R-:W-:Y:S01]  /*1090*/  @!P3 IMAD.IADD R5, R5, 0x1, -R2.reuse ;  /* 0x000000010505b824 */ /* 0x100fe200078e0a02 */
[----:B------:R-:W-:Y:S01]  /*10a0*/  LOP3.LUT R111, R11, 0x2, RZ, 0xfc, !PT ;  /* 0x000000020b6f7812 */ /* 0x000fe200078efcff */
[----:B------:R-:W-:Y:S01]  /*10b0*/  @!P5 IMAD.IADD R17, R17, 0x1, -R2 ;  /* 0x000000011111d824 */ /* 0x000fe200078e0a02 */
[----:B------:R-:W-:Y:S01]  /*10c0*/  ISETP.GT.U32.AND P3, PT, R2, R19, PT ;  /* 0x000000130200720c */ /* 0x000fe20003f64070 */
[----:B------:R-:W-:Y:S01]  /*10d0*/  IMAD.HI.U32 R0, R4, R23, RZ ;  /* 0x0000001704007227 */ /* 0x000fe200078e00ff */
[----:B------:R-:W-:-:S02]  /*10e0*/  ISETP.GE.AND P5, PT, R24, RZ, PT ;  /* 0x000000ff1800720c */ /* 0x000fc40003fa6270 */
[----:B------:R-:W-:Y:S01]  /*10f0*/  LOP3.LUT R24, R22, 0x54, RZ, 0xfc, !PT ;  /* 0x0000005416187812 */ /* 0x000fe200078efcff */
[----:B------:R-:W-:Y:S01]  /*1100*/  @!P6 IMAD.IADD R21, R21, 0x1, -R2 ;  /* 0x000000011515e824 */ /* 0x000fe200078e0a02 */
[----:B------:R-:W-:Y:S01]  /*1110*/  ISETP.GT.U32.AND P6, PT, R2, R17, PT ;  /* 0x000000110200720c */ /* 0x000fe20003fc4070 */
[----:B------:R-:W-:Y:S01]  /*1120*/  IMAD.MOV R0, RZ, RZ, -R0 ;  /* 0x000000ffff007224 */ /* 0x000fe200078e0a00 */
[----:B------:R-:W-:Y:S01]  /*1130*/  IABS R29, R24 ;  /* 0x00000018001d7213 */ /* 0x000fe20000000000 */
[----:B------:R-:W-:Y:S01]  /*1140*/  @!P0 IMAD.IADD R7, R7, 0x1, -R2 ;  /* 0x0000000107078824 */ /* 0x000fe200078e0a02 */
[----:B------:R-:W-:Y:S01]  /*1150*/  ISETP.GE.AND P0, PT, R18, RZ, PT ;  /* 0x000000ff1200720c */ /* 0x000fe20003f06270 */
[----:B------:R-:W-:Y:S01]  /*1160*/  IMAD.MOV R6, RZ, RZ, -R6 ;  /* 0x000000ffff067224 */ /* 0x000fe200078e0a06 */
[----:B------:R-:W-:Y:S01]  /*1170*/  LOP3.LUT R18, R22, 0x58, RZ, 0xfc, !PT ;  /* 0x0000005816127812 */ /* 0x000fe200078efcff */
[C---:B------:R-:W-:Y:S01]  /*1180*/  IMAD R23, R2.reuse, R0, R23 ;  /* 0x0000000002177224 */ /* 0x040fe200078e0217 */
[----:B------:R-:W-:Y:S01]  /*1190*/  LOP3.LUT R88, R11, 0x3e, RZ, 0xfc, !PT ;  /* 0x0000003e0b587812 */ /* 0x000fe200078efcff */
[C---:B------:R-:W-:Y:S01]  /*11a0*/  IMAD R25, R2.reuse, R6, R25 ;  /* 0x0000000602197224 */ /* 0x040fe200078e0219 */
[----:B------:R-:W-:Y:S01]  /*11b0*/  IABS R27, R18 ;  /* 0x00000012001b7213 */ /* 0x000fe20000000000 */
[--C-:B------:R-:W-:Y:S01]  /*11c0*/  @!P3 IMAD.IADD R19, R19, 0x1, -R2.reuse ;  /* 0x000000011313b824 */ /* 0x100fe200078e0a02 */
[C---:B------:R-:W-:Y:S01]  /*11d0*/  ISETP.GT.U32.AND P3, PT, R2.reuse, R15, PT ;  /* 0x0000000f0200720c */ /* 0x040fe20003f64070 */
[----:B------:R-:W-:Y:S01]  /*11e0*/  @!P4 IMAD.MOV R7, RZ, RZ, -R7 ;  /* 0x000000ffff07c224 */ /* 0x000fe200078e0a07 */
[C---:B------:R-:W-:Y:S01]  /*11f0*/  ISETP.GT.U32.AND P4, PT, R2.reuse, R23, PT ;  /* 0x000000170200720c */ /* 0x040fe20003f84070 */
[----:B------:R-:W-:Y:S01]  /*1200*/  @!P6 IMAD.IADD R17, R17, 0x1, -R2 ;  /* 0x000000011111e824 */ /* 0x000fe200078e0a02 */
[----:B------:R-:W-:Y:S01]  /*1210*/  ISETP.GT.U32.AND P6, PT, R2, R25, PT ;  /* 0x000000190200720c */ /* 0x000fe20003fc4070 */
[----:B------:R-:W-:Y:S01]  /*1220*/  IMAD.HI.U32 R0, R4, R27, RZ ;  /* 0x0000001b04007227 */ /* 0x000fe200078e00ff */
[----:B------:R-:W-:-:S02]  /*1230*/  SHF.R.S32.HI R124, RZ, 0x6, R124 ;  /* 0x00000006ff7c7819 */ /* 0x000fc4000001147c */
[----:B------:R-:W-:Y:S01]  /*1240*/  LOP3.LUT R125, R8, 0x40, RZ, 0x3c, !PT ;  /* 0x00000040087d7812 */ /* 0x000fe200078e3cff */
[----:B------:R-:W-:Y:S01]  /*1250*/  @!P2 IMAD.MOV R3, RZ, RZ, -R3 ;  /* 0x000000ffff03a224 */ /* 0x000fe200078e0a03 */
[C---:B------:R-:W-:Y:S01]  /*1260*/  ISETP.GT.U32.AND P2, PT, R2.reuse, R21, PT ;  /* 0x000000150200720c */ /* 0x040fe20003f44070 */
[----:B------:R-:W-:Y:S02]  /*1270*/  IMAD.MOV R6, RZ, RZ, -R0 ;  /* 0x000000ffff067224 */ /* 0x000fe400078e0a00 */
[----:B------:R-:W-:Y:S01]  /*1280*/  @!P1 IMAD.MOV R5, RZ, RZ, -R5 ;  /* 0x000000ffff059224 */ /* 0x000fe200078e0a05 */
[----:B------:R-:W-:Y:S01]  /*1290*/  ISETP.GT.U32.AND P1, PT, R2, R19, PT ;  /* 0x000000130200720c */ /* 0x000fe20003f24070 */
[--C-:B------:R-:W-:Y:S01]  /*12a0*/  @!P3 IMAD.IADD R15, R15, 0x1, -R2.reuse ;  /* 0x000000010f0fb824 */ /* 0x100fe200078e0a02 */
[----:B------:R-:W-:Y:S01]  /*12b0*/  ISETP.GE.AND P3, PT, R16, RZ, PT ;  /* 0x000000ff1000720c */ /* 0x000fe20003f66270 */
[--C-:B------:R-:W-:Y:S01]  /*12c0*/  @!P4 IMAD.IADD R23, R23, 0x1, -R2.reuse ;  /* 0x000000011717c824 */ /* 0x100fe200078e0a02 */
[----:B------:R-:W-:Y:S01]  /*12d0*/  LOP3.LUT R16, R22, 0x50, RZ, 0xfc, !PT ;  /* 0x0000005016107812 */ /* 0x000fe200078efcff */
[----:B------:R-:W-:Y:S01]  /*12e0*/  IMAD R27, R2, R6, R27 ;  /* 0x00000006021b7224 */ /* 0x000fe200078e021b */
[----:B------:R-:W-:Y:S01]  /*12f0*/  LOP3.LUT R6, R22, 0x4c, RZ, 0xfc, !PT ;  /* 0x0000004c16067812 */ /* 0x000fe200078efcff */
[--C-:B------:R-:W-:Y:S01]  /*1300*/  @!P6 IMAD.IADD R25, R25, 0x1, -R2.reuse ;  /* 0x000000011919e824 */ /* 0x100fe200078e0a02 */
[----:B------:R-:W-:Y:S01]  /*1310*/  IABS R31, R16 ;  /* 0x00000010001f7213 */ /* 0x000fe20000000000 */
[----:B------:R-:W-:Y:S01]  /*1320*/  @!P0 IMAD.MOV R15, RZ, RZ, -R15 ;  /* 0x000000ffff0f8224 */ /* 0x000fe200078e0a0f */
[C---:B------:R-:W-:Y:S01]  /*1330*/  ISETP.GT.U32.AND P0, PT, R2.reuse, R23, PT ;  /* 0x000000170200720c */ /* 0x040fe20003f04070 */
[----:B------:R-:W-:Y:S01]  /*1340*/  @!P2 IMAD.IADD R21, R21, 0x1, -R2 ;  /* 0x000000011515a824 */ /* 0x000fe200078e0a02 */
[----:B------:R-:W-:Y:S01]  /*1350*/  ISETP.GT.U32.AND P6, PT, R2, R27, PT ;  /* 0x0000001b0200720c */ /* 0x000fe20003fc4070 */
[----:B------:R-:W-:Y:S01]  /*1360*/  IMAD.HI.U32 R0, R4, R29, RZ ;  /* 0x0000001d04007227 */ /* 0x000fe200078e00ff */
[----:B------:R-:W-:-:S02]  /*1370*/  ISETP.GE.AND P2, PT, R28, RZ, PT ;  /* 0x000000ff1c00720c */ /* 0x000fc40003f46270 */
[----:B------:R-:W-:Y:S01]  /*1380*/  IABS R33, R6 ;  /* 0x0000000600217213 */ /* 0x000fe20000000000 */
[----:B------:R-:W-:Y:S01]  /*1390*/  @!P1 IMAD.IADD R19, R19, 0x1, -R2 ;  /* 0x0000000113139824 */ /* 0x000fe200078e0a02 */
[----:B------:R-:W-:Y:S01]  /*13a0*/  ISETP.GE.AND P1, PT, R26, RZ, PT ;  /* 0x000000ff1a00720c */ /* 0x000fe20003f26270 */
[----:B------:R-:W-:Y:S01]  /*13b0*/  IMAD.MOV R0, RZ, RZ, -R0 ;  /* 0x000000ffff007224 */ /* 0x000fe200078e0a00 */
[----:B------:R-:W-:Y:S01]  /*13c0*/  ISETP.GE.AND P4, PT, R30, RZ, PT ;  /* 0x000000ff1e00720c */ /* 0x000fe20003f86270 */
[----:B------:R-:W-:Y:S01]  /*13d0*/  @!P3 IMAD.MOV R19, RZ, RZ, -R19 ;  /* 0x000000ffff13b224 */ /* 0x000fe200078e0a13 */
[----:B------:R-:W-:Y:S01]  /*13e0*/  LOP3.LUT R26, R22, 0x34, RZ, 0xfc, !PT ;  /* 0x00000034161a7812 */ /* 0x000fe200078efcff */
[----:B------:R-:W-:Y:S01]  /*13f0*/  IMAD R29, R2, R0, R29 ;  /* 0x00000000021d7224 */ /* 0x000fe200078e021d */
[----:B------:R-:W-:Y:S01]  /*1400*/  LOP3.LUT R28, R22, 0x30, RZ, 0xfc, !PT ;  /* 0x00000030161c7812 */ /* 0x000fe200078efcff */
[--C-:B------:R-:W-:Y:S01]  /*1410*/  @!P0 IMAD.IADD R23, R23, 0x1, -R2.reuse ;  /* 0x0000000117178824 */ /* 0x100fe200078e0a02 */
[----:B------:R-:W-:Y:S01]  /*1420*/  ISETP.GE.AND P0, PT, R24, RZ, PT ;  /* 0x000000ff1800720c */ /* 0x000fe20003f06270 */
[----:B------:R-:W-:Y:S01]  /*1430*/  @!P6 IMAD.IADD R27, R27, 0x1, -R2 ;  /* 0x000000011b1be824 */ /* 0x000fe200078e0a02 */
[----:B------:R-:W-:Y:S01]  /*1440*/  ISETP.GT.U32.AND P3, PT, R2, R29, PT ;  /* 0x0000001d0200720c */ /* 0x000fe20003f64070 */
[----:B------:R-:W-:Y:S01]  /*1450*/  IMAD.HI.U32 R0, R4, R31, RZ ;  /* 0x0000001f04007227 */ /* 0x000fe200078e00ff */
[----:B------:R-:W-:-:S02]  /*1460*/  ISETP.GE.AND P6, PT, R6, RZ, PT ;  /* 0x000000ff0600720c */ /* 0x000fc40003fc6270 */
[----:B------:R-:W-:Y:S01]  /*1470*/  LOP3.LUT R6, R22, 0x48, RZ, 0xfc, !PT ;  /* 0x0000004816067812 */ /* 0x000fe200078efcff */
[----:B------:R-:W-:Y:S01]  /*1480*/  @!P2 IMAD.MOV R23, RZ, RZ, -R23 ;  /* 0x000000ffff17a224 */ /* 0x000fe200078e0a17 */
[----:B------:R-:W-:Y:S01]  /*1490*/  ISETP.GT.U32.AND P2, PT, R2, R27, PT ;  /* 0x0000001b0200720c */ /* 0x000fe20003f44070 */
[----:B------:R-:W-:Y:S01]  /*14a0*/  IMAD.MOV R0, RZ, RZ, -R0 ;  /* 0x000000ffff007224 */ /* 0x000fe200078e0a00 */
[----:B------:R-:W-:Y:S01]  /*14b0*/  IABS R35, R6 ;  /* 0x0000000600237213 */ /* 0x000fe20000000000 */
[----:B------:R-:W-:Y:S01]  /*14c0*/  @!P1 IMAD.MOV R21, RZ, RZ, -R21 ;  /* 0x000000ffff159224 */ /* 0x000fe200078e0a15 */
[----:B------:R-:W-:Y:S01]  /*14d0*/  ISETP.GE.AND P1, PT, R18, RZ, PT ;  /* 0x000000ff1200720c */ /* 0x000fe20003f26270 */
[----:B------:R-:W-:Y:S01]  /*14e0*/  IMAD R31, R2, R0, R31 ;  /* 0x00000000021f7224 */ /* 0x000fe200078e021f */
[----:B------:R-:W-:Y:S01]  /*14f0*/  LOP3.LUT R18, R22, 0x40, RZ, 0xfc, !PT ;  /* 0x0000004016127812 */ /* 0x000fe200078efcff */
[----:B------:R-:W-:Y:S01]  /*1500*/  IMAD.HI.U32 R0, R4, R33, RZ ;  /* 0x0000002104007227 */ /* 0x000fe200078e00ff */
[----:B------:R-:W-:-:S02]  /*1510*/  LOP3.LUT R24, R22, 0x3c, RZ, 0xfc, !PT ;  /* 0x0000003c16187812 */ /* 0x000fc400078efcff */
[----:B------:R-:W-:Y:S01]  /*1520*/  IABS R39, R18 ;  /* 0x0000001200277213 */ /* 0x000fe20000000000 */
[----:B------:R-:W-:Y:S01]  /*1530*/  IMAD.MOV R0, RZ, RZ, -R0 ;  /* 0x000000ffff007224 */ /* 0x000fe200078e0a00 */
[----:B------:R-:W-:Y:S01]  /*1540*/  IABS R41, R24 ;  /* 0x0000001800297213 */ /* 0x000fe20000000000 */
[--C-:B------:R-:W-:Y:S01]  /*1550*/  @!P2 IMAD.IADD R27, R27, 0x1, -R2.reuse ;  /* 0x000000011b1ba824 */ /* 0x100fe200078e0a02 */
[C---:B------:R-:W-:Y:S01]  /*1560*/  ISETP.GT.U32.AND P2, PT, R2.reuse, R31, PT ;  /* 0x0000001f0200720c */ /* 0x040fe20003f44070 */
[C---:B------:R-:W-:Y:S01]  /*1570*/  IMAD R33, R2.reuse, R0, R33 ;  /* 0x0000000002217224 */ /* 0x040fe200078e0221 */
[----:B------:R-:W-:Y:S01]  /*1580*/  IABS R47, R26 ;  /* 0x0000001a002f7213 */ /* 0x000fe20000000000 */
[----:B------:R-:W-:Y:S01]  /*1590*/  @!P5 IMAD.MOV R17, RZ, RZ, -R17 ;  /* 0x000000ffff11d224 */ /* 0x000fe200078e0a11 */
[C---:B------:R-:W-:Y:S01]  /*15a0*/  ISETP.GT.U32.AND P5, PT, R2.reuse, R25, PT ;  /* 0x000000190200720c */ /* 0x040fe20003fa4070 */
[----:B------:R-:W-:Y:S01]  /*15b0*/  @!P3 IMAD.IADD R29, R29, 0x1, -R2 ;  /* 0x000000011d1db824 */ /* 0x000fe200078e0a02 */
[----:B------:R-:W-:Y:S01]  /*15c0*/  IABS R49, R28 ;  /* 0x0000001c00317213 */ /* 0x000fe20000000000 */
[----:B------:R-:W-:Y:S01]  /*15d0*/  @!P1 IMAD.MOV R27, RZ, RZ, -R27 ;  /* 0x000000ffff1b9224 */ /* 0x000fe200078e0a1b */
[----:B------:R-:W-:Y:S01]  /*15e0*/  ISETP.GT.U32.AND P1, PT, R2, R33, PT ;  /* 0x000000210200720c */ /* 0x000fe20003f24070 */
[----:B------:R-:W-:Y:S01]  /*15f0*/  IMAD.HI.U32 R0, R4, R35, RZ ;  /* 0x0000002304007227 */ /* 0x000fe200078e00ff */
[----:B------:R-:W-:-:S02]  /*1600*/  ISETP.GT.U32.AND P3, PT, R2, R29, PT ;  /* 0x0000001d0200720c */ /* 0x000fc40003f64070 */
[----:B------:R-:W-:Y:S01]  /*1610*/  LOP3.LUT R30, R22, 0x28, RZ, 0xfc, !PT ;  /* 0x00000028161e7812 */ /* 0x000fe200078efcff */
[--C-:B------:R-:W-:Y:S02]  /*1620*/  @!P2 IMAD.IADD R31, R31, 0x1, -R2.reuse ;  /* 0x000000011f1fa824 */ /* 0x100fe400078e0a02 */
[----:B------:R-:W-:Y:S01]  /*1630*/  IMAD R98, R98, R126, RZ ;  /* 0x0000007e62627224 */ /* 0x000fe200078e02ff */
[----:B------:R-:W-:Y:S01]  /*1640*/  IABS R53, R30 ;  /* 0x0000001e00357213 */ /* 0x000fe20000000000 */
[--C-:B------:R-:W-:Y:S01]  /*1650*/  @!P5 IMAD.IADD R25, R25, 0x1, -R2.reuse ;  /* 0x000000011919d824 */ /* 0x100fe200078e0a02 */
[----:B------:R-:W-:Y:S01]  /*1660*/  ISETP.GE.AND P5, PT, R16, RZ, PT ;  /* 0x000000ff1000720c */ /* 0x000fe20003fa6270 */
[----:B------:R-:W-:Y:S01]  /*1670*/  IMAD R99, R99, R126, RZ ;  /* 0x0000007e63637224 */ /* 0x000fe200078e02ff */
[----:B------:R-:W-:Y:S01]  /*1680*/  LOP3.LUT R16, R22, 0x44, RZ, 0xfc, !PT ;  /* 0x0000004416107812 */ /* 0x000fe200078efcff */
[--C-:B------:R-:W-:Y:S01]  /*1690*/  @!P1 IMAD.IADD R33, R33, 0x1, -R2.reuse ;  /* 0x0000000121219824 */ /* 0x100fe200078e0a02 */
[----:B------:R-:W-:Y:S01]  /*16a0*/  ISETP.GT.U32.AND P2, PT, R2, R31, PT ;  /* 0x0000001f0200720c */ /* 0x000fe20003f44070 */
[----:B------:R-:W-:Y:S01]  /*16b0*/  @!P3 IMAD.IADD R29, R29, 0x1, -R2 ;  /* 0x000000011d1db824 */ /* 0x000fe200078e0a02 */
[----:B------:R-:W-:Y:S01]  /*16c0*/  ISETP.GE.AND P3, PT, R16, RZ, PT ;  /* 0x000000ff1000720c */ /* 0x000fe20003f66270 */
[----:B------:R-:W-:Y:S01]  /*16d0*/  @!P4 IMAD.MOV R25, RZ, RZ, -R25 ;  /* 0x000000ffff19c224 */ /* 0x000fe200078e0a19 */
[----:B------:R-:W-:Y:S01]  /*16e0*/  IABS R37, R16 ;  /* 0x0000001000257213 */ /* 0x000fe20000000000 */
[----:B------:R-:W-:Y:S01]  /*16f0*/  IMAD.MOV R16, RZ, RZ, -R0 ;  /* 0x000000ffff107224 */ /* 0x000fe200078e0a00 */
[----:B------:R-:W-:Y:S01]  /*1700*/  ISETP.GT.U32.AND P1, PT, R2, R33, PT ;  /* 0x000000210200720c */ /* 0x000fe20003f24070 */
[----:B------:R-:W-:Y:S01]  /*1710*/  IMAD.HI.U32 R0, R4, R39, RZ ;  /* 0x0000002704007227 */ /* 0x000fe200078e00ff */
[----:B------:R-:W-:-:S03]  /*1720*/  ISETP.GE.AND P4, PT, R6, RZ, PT ;  /* 0x000000ff0600720c */ /* 0x000fc60003f86270 */
[----:B------:R-:W-:Y:S02]  /*1730*/  IMAD R35, R2, R16, R35 ;  /* 0x0000001002237224 */ /* 0x000fe400078e0223 */
[----:B------:R-:W-:Y:S02]  /*1740*/  IMAD.MOV R16, RZ, RZ, -R0 ;  /* 0x000000ffff107224 */ /* 0x000fe400078e0a00 */
[----:B------:R-:W-:-:S04]  /*1750*/  IMAD.HI.U32 R0, R4, R41, RZ ;  /* 0x0000002904007227 */ /* 0x000fc800078e00ff */
[C---:B------:R-:W-:Y:S02]  /*1760*/  IMAD R39, R2.reuse, R16, R39 ;  /* 0x0000001002277224 */ /* 0x040fe400078e0227 */
[----:B------:R-:W-:Y:S02]  /*1770*/  IMAD.MOV R0, RZ, RZ, -R0 ;  /* 0x000000ffff007224 */ /* 0x000fe400078e0a00 */
[----:B------:R-:W-:Y:S01]  /*1780*/  @!P1 IMAD.IADD R33, R33, 0x1, -R2 ;  /* 0x0000000121219824 */ /* 0x000fe200078e0a02 */
[C---:B------:R-:W-:Y:S01]  /*1790*/  ISETP.GT.U32.AND P1, PT, R2.reuse, R39, PT ;  /* 0x000000270200720c */ /* 0x040fe20003f24070 */
[----:B------:R-:W-:Y:S02]  /*17a0*/  IMAD R41, R2, R0, R41 ;  /* 0x0000000002297224 */ /* 0x000fe400078e0229 */
[----:B------:R-:W-:Y:S02]  /*17b0*/  @!P6 IMAD.MOV R33, RZ, RZ, -R33 ;  /* 0x000000ffff21e224 */ /* 0x000fe400078e0a21 */
[----:B------:R-:W-:Y:S01]  /*17c0*/  IMAD.HI.U32 R6, R4, R37, RZ ;  /* 0x0000002504067227 */ /* 0x000fe200078e00ff */
[----:B------:R-:W-:-:S03]  /*17d0*/  ISETP.GT.U32.AND P6, PT, R2, R41, PT ;  /* 0x000000290200720c */ /* 0x000fc60003fc4070 */
[----:B------:R-:W-:Y:S01]  /*17e0*/  @!P2 IMAD.IADD R31, R31, 0x1, -R2 ;  /* 0x000000011f1fa824 */ /* 0x000fe200078e0a02 */
[C---:B------:R-:W-:Y:S01]  /*17f0*/  ISETP.GT.U32.AND P2, PT, R2.reuse, R35, PT ;  /* 0x000000230200720c */ /* 0x040fe20003f44070 */
[----:B------:R-:W-:Y:S02]  /*1800*/  IMAD.MOV R6, RZ, RZ, -R6 ;  /* 0x000000ffff067224 */ /* 0x000fe400078e0a06 */
[----:B------:R-:W-:Y:S02]  /*1810*/  @!P1 IMAD.IADD R39, R39, 0x1, -R2 ;  /* 0x0000000127279824 */ /* 0x000fe400078e0a02 */
[----:B------:R-:W-:Y:S02]  /*1820*/  IMAD R37, R2, R6, R37 ;  /* 0x0000000602257224 */ /* 0x000fe400078e0225 */
[----:B------:R-:W-:Y:S01]  /*1830*/  IMAD.HI.U32 R6, R4, R47, RZ ;  /* 0x0000002f04067227 */ /* 0x000fe200078e00ff */
[----:B------:R-:W-:-:S03]  /*1840*/  ISETP.GT.U32.AND P1, PT, R2, R39, PT ;  /* 0x000000270200720c */ /* 0x000fc60003f24070 */
[----:B------:R-:W-:Y:S02]  /*1850*/  @!P6 IMAD.IADD R41, R41, 0x1, -R2 ;  /* 0x000000012929e824 */ /* 0x000fe400078e0a02 */
[----:B------:R-:W-:Y:S01]  /*1860*/  @!P5 IMAD.MOV R31, RZ, RZ, -R31 ;  /* 0x000000ffff1fd224 */ /* 0x000fe200078e0a1f */
[----:B------:R-:W-:Y:S01]  /*1870*/  ISETP.GT.U32.AND P5, PT, R2, R37, PT ;  /* 0x000000250200720c */ /* 0x000fe20003fa4070 */
[----:B------:R-:W-:Y:S01]  /*1880*/  IMAD.HI.U32 R16, R4, R49, RZ ;  /* 0x0000003104107227 */ /* 0x000fe200078e00ff */
[----:B------:R-:W-:-:S03]  /*1890*/  ISETP.GT.U32.AND P6, PT, R2, R41, PT ;  /* 0x000000290200720c */ /* 0x000fc60003fc4070 */
[----:B------:R-:W-:Y:S02]  /*18a0*/  IMAD.MOV R6, RZ, RZ, -R6 ;  /* 0x000000ffff067224 */ /* 0x000fe400078e0a06 */
[----:B------:R-:W-:Y:S02]  /*18b0*/  @!P2 IMAD.IADD R35, R35, 0x1, -R2 ;  /* 0x000000012323a824 */ /* 0x000fe400078e0a02 */
[----:B------:R-:W-:Y:S02]  /*18c0*/  IMAD.MOV R16, RZ, RZ, -R16 ;  /* 0x000000ffff107224 */ /* 0x000fe400078e0a10 */
[C---:B------:R-:W-:Y:S01]  /*18d0*/  IMAD R47, R2.reuse, R6, R47 ;  /* 0x00000006022f7224 */ /* 0x040fe200078e022f */
[----:B------:R-:W-:Y:S01]  /*18e0*/  ISETP.GT.U32.AND P2, PT, R2, R35, PT ;  /* 0x000000230200720c */ /* 0x000fe20003f44070 */
[----:B------:R-:W-:Y:S01]  /*18f0*/  @!P0 IMAD.MOV R29, RZ, RZ, -R29 ;  /* 0x000000ffff1d8224 */ /* 0x000fe200078e0a1d */
[----:B------:R-:W-:Y:S01]  /*1900*/  ISETP.GE.AND P0, PT, R18, RZ, PT ;  /* 0x000000ff1200720c */ /* 0x000fe20003f06270 */
[----:B------:R-:W-:Y:S01]  /*1910*/  IMAD R49, R2, R16, R49 ;  /* 0x0000001002317224 */ /* 0x000fe200078e0231 */
[----:B------:R-:W-:Y:S01]  /*1920*/  LOP3.LUT R18, R22, 0x38, RZ, 0xfc, !PT ;  /* 0x0000003816127812 */ /* 0x000fe200078efcff */
[--C-:B------:R-:W-:Y:S01]  /*1930*/  @!P1 IMAD.IADD R39, R39, 0x1, -R2.reuse ;  /* 0x0000000127279824 */ /* 0x100fe200078e0a02 */
[C---:B------:R-:W-:Y:S01]  /*1940*/  ISETP.GT.U32.AND P1, PT, R2.reuse, R47, PT ;  /* 0x0000002f0200720c */ /* 0x040fe20003f24070 */
[--C-:B------:R-:W-:Y:S01]  /*1950*/  @!P6 IMAD.IADD R41, R41, 0x1, -R2.reuse ;  /* 0x000000012929e824 */ /* 0x100fe200078e0a02 */
[----:B------:R-:W-:Y:S01]  /*1960*/  ISETP.GT.U32.AND P6, PT, R2, R49, PT ;  /* 0x000000310200720c */ /* 0x000fe20003fc4070 */
[----:B------:R-:W-:Y:S01]  /*1970*/  @!P5 IMAD.IADD R37, R37, 0x1, -R2 ;  /* 0x000000012525d824 */ /* 0x000fe200078e0a02 */
[----:B------:R-:W-:Y:S01]  /*1980*/  IABS R43, R18 ;  /* 0x00000012002b7213 */ /* 0x000fe20000000000 */
[----:B------:R-:W-:-:S03]  /*1990*/  IMAD.HI.U32 R6, R4, R53, RZ ;  /* 0x0000003504067227 */ /* 0x000fc600078e00ff */
[----:B------:R-:W-:Y:S01]  /*19a0*/  ISETP.GT.U32.AND P5, PT, R2, R37, PT ;  /* 0x000000250200720c */ /* 0x000fe20003fa4070 */
[----:B------:R-:W-:-:S04]  /*19b0*/  IMAD.HI.U32 R0, R4, R43, RZ ;  /* 0x0000002b04007227 */ /* 0x000fc800078e00ff */
[--C-:B------:R-:W-:Y:S01]  /*19c0*/  @!P2 IMAD.IADD R35, R35, 0x1, -R2.reuse ;  /* 0x000000012323a824 */ /* 0x100fe200078e0a02 */
[----:B------:R-:W-:Y:S01]  /*19d0*/  ISETP.GE.AND P2, PT, R24, RZ, PT ;  /* 0x000000ff1800720c */ /* 0x000fe20003f46270 */
[----:B------:R-:W-:Y:S01]  /*19e0*/  @!P1 IMAD.IADD R47, R47, 0x1, -R2 ;  /* 0x000000012f2f9824 */ /* 0x000fe200078e0a02 */
[----:B------:R-:W-:Y:S01]  /*19f0*/  LOP3.LUT R24, R22, 0x2c, RZ, 0xfc, !PT ;  /* 0x0000002c16187812 */ /* 0x000fe200078efcff */
[----:B------:R-:W-:Y:S02]  /*1a00*/  IMAD.MOV R0, RZ, RZ, -R0 ;  /* 0x000000ffff007224 */ /* 0x000fe400078e0a00 */
[--C-:B------:R-:W-:Y:S01]  /*1a10*/  @!P6 IMAD.IADD R49, R49, 0x1, -R2.reuse ;  /* 0x000000013131e824 */ /* 0x100fe200078e0a02 */
[C---:B------:R-:W-:Y:S01]  /*1a20*/  ISETP.GT.U32.AND P6, PT, R2.reuse, R47, PT ;  /* 0x0000002f0200720c */ /* 0x040fe20003fc4070 */
[----:B------:R-:W-:Y:S01]  /*1a30*/  IMAD R43, R2, R0, R43 ;  /* 0x00000000022b7224 */ /* 0x000fe200078e022b */
[----:B------:R-:W-:Y:S01]  /*1a40*/  IABS R51, R24 ;  /* 0x0000001800337213 */ /* 0x000fe20000000000 */
[----:B------:R-:W-:-:S02]  /*1a50*/  @!P5 IMAD.IADD R37, R37, 0x1, -R2 ;  /* 0x000000012525d824 */ /* 0x000fc400078e0a02 */
[----:B------:R-:W-:Y:S01]  /*1a60*/  IMAD.MOV R6, RZ, RZ, -R6 ;  /* 0x000000ffff067224 */ /* 0x000fe200078e0a06 */
[----:B------:R-:W-:Y:S01]  /*1a70*/  ISETP.GT.U32.AND P5, PT, R2, R43, PT ;  /* 0x0000002b0200720c */ /* 0x000fe20003fa4070 */
[----:B------:R-:W-:-:S04]  /*1a80*/  IMAD.HI.U32 R0, R4, R51, RZ ;  /* 0x0000003304007227 */ /* 0x000fc800078e00ff */
[C---:B------:R-:W-:Y:S02]  /*1a90*/  IMAD R53, R2.reuse, R6, R53 ;  /* 0x0000000602357224 */ /* 0x040fe400078e0235 */
[----:B------:R-:W-:Y:S02]  /*1aa0*/  IMAD.MOV R0, RZ, RZ, -R0 ;  /* 0x000000ffff007224 */ /* 0x000fe400078e0a00 */
[----:B------:R-:W-:Y:S01]  /*1ab0*/  @!P6 IMAD.IADD R47, R47, 0x1, -R2 ;  /* 0x000000012f2fe824 */ /* 0x000fe200078e0a02 */
[C---:B------:R-:W-:Y:S01]  /*1ac0*/  ISETP.GT.U32.AND P6, PT, R2.reuse, R53, PT ;  /* 0x000000350200720c */ /* 0x040fe20003fc4070 */
[----:B------:R-:W-:Y:S02]  /*1ad0*/  IMAD R51, R2, R0, R51 ;  /* 0x0000000002337224 */ /* 0x000fe400078e0233 */
[----:B------:R-:W-:-:S04]  /*1ae0*/  IMAD.HI.U32 R0, R4, R57, RZ ;  /* 0x0000003904007227 */ /* 0x000fc800078e00ff */
[----:B------:R-:W-:Y:S01]  /*1af0*/  @!P5 IMAD.IADD R43, R43, 0x1, -R2 ;  /* 0x000000012b2bd824 */ /* 0x000fe200078e0a02 */
[----:B------:R-:W-:Y:S01]  /*1b00*/  ISETP.GE.AND P5, PT, R18, RZ, PT ;  /* 0x000000ff1200720c */ /* 0x000fe20003fa6270 */
[----:B------:R-:W-:Y:S02]  /*1b10*/  IMAD.MOV R6, RZ, RZ, -R0 ;  /* 0x000000ffff067224 */ /* 0x000fe400078e0a00 */
[----:B------:R-:W-:Y:S01]  /*1b20*/  @!P4 IMAD.MOV R35, RZ, RZ, -R35 ;  /* 0x000000ffff23c224 */ /* 0x000fe200078e0a23 */
[C---:B------:R-:W-:Y:S01]  /*1b30*/  ISETP.GT.U32.AND P1, PT, R2.reuse, R43, PT ;  /* 0x0000002b0200720c */ /* 0x040fe20003f24070 */
[C---:B------:R-:W-:Y:S01]  /*1b40*/  IMAD R57, R2.reuse, R6, R57 ;  /* 0x0000000602397224 */ /* 0x040fe200078e0239 */
[----:B------:R-:W-:Y:S01]  /*1b50*/  ISETP.GT.U32.AND P4, PT, R2, R49, PT ;  /* 0x000000310200720c */ /* 0x000fe20003f84070 */
[----:B------:R-:W-:-:S04]  /*1b60*/  IMAD.HI.U32 R16, R4, R55, RZ ;  /* 0x0000003704107227 */ /* 0x000fc800078e00ff */
[----:B------:R-:W-:Y:S01]  /*1b70*/  @!P6 IMAD.IADD R53, R53, 0x1, -R2 ;  /* 0x000000013535e824 */ /* 0x000fe200078e0a02 */
[----:B------:R-:W-:Y:S01]  /*1b80*/  ISETP.GT.U32.AND P6, PT, R2, R57, PT ;  /* 0x000000390200720c */ /* 0x000fe20003fc4070 */
[----:B------:R-:W-:Y:S02]  /*1b90*/  IMAD.MOV R16, RZ, RZ, -R16 ;  /* 0x000000ffff107224 */ /* 0x000fe400078e0a10 */
[----:B------:R-:W-:-:S04]  /*1ba0*/  IMAD.HI.U32 R0, R4, R59, RZ ;  /* 0x0000003b04007227 */ /* 0x000fc800078e00ff */
[C---:B------:R-:W-:Y:S02]  /*1bb0*/  IMAD R55, R2.reuse, R16, R55 ;  /* 0x0000001002377224 */ /* 0x040fe400078e0237 */
[----:B------:R-:W-:Y:S02]  /*1bc0*/  IMAD.MOV R0, RZ, RZ, -R0 ;  /* 0x000000ffff007224 */ /* 0x000fe400078e0a00 */
[--C-:B------:R-:W-:Y:S01]  /*1bd0*/  @!P1 IMAD.IADD R43, R43, 0x1, -R2.reuse ;  /* 0x000000012b2b9824 */ /* 0x100fe200078e0a02 */
[C---:B------:R-:W-:Y:S01]  /*1be0*/  ISETP.GT.U32.AND P1, PT, R2.reuse, R51, PT ;  /* 0x000000330200720c */ /* 0x040fe20003f24070 */
[--C-:B------:R-:W-:Y:S01]  /*1bf0*/  @!P4 IMAD.IADD R49, R49, 0x1, -R2.reuse ;  /* 0x000000013131c824 */ /* 0x100fe200078e0a02 */
[C---:B------:R-:W-:Y:S01]  /*1c00*/  ISETP.GT.U32.AND P4, PT, R2.reuse, R55, PT ;  /* 0x000000370200720c */ /* 0x040fe20003f84070 */
[----:B------:R-:W-:Y:S02]  /*1c10*/  IMAD R59, R2, R0, R59 ;  /* 0x00000000023b7224 */ /* 0x000fe400078e023b */
[----:B------:R-:W-:-:S02]  /*1c20*/  @!P6 IMAD.IADD R57, R57, 0x1, -R2 ;  /* 0x000000013939e824 */ /* 0x000fc400078e0a02 */
[----:B------:R-:W-:Y:S01]  /*1c30*/  IMAD.HI.U32 R6, R4, R61, RZ ;  /* 0x0000003d04067227 */ /* 0x000fe200078e00ff */
[----:B------:R-:W-:-:S03]  /*1c40*/  ISETP.GT.U32.AND P6, PT, R2, R59, PT ;  /* 0x0000003b0200720c */ /* 0x000fc60003fc4070 */
[----:B------:R-:W-:Y:S02]  /*1c50*/  IMAD.MOV R6, RZ, RZ, -R6 ;  /* 0x000000ffff067224 */ /* 0x000fe400078e0a06 */
[--C-:B------:R-:W-:Y:S01]  /*1c60*/  @!P1 IMAD.IADD R51, R51, 0x1, -R2.reuse ;  /* 0x0000000133339824 */ /* 0x100fe200078e0a02 */
[----:B------:R-:W-:Y:S01]  /*1c70*/  ISETP.GE.AND P1, PT, R26, RZ, PT ;  /* 0x000000ff1a00720c */ /* 0x000fe20003f26270 */
[--C-:B------:R-:W-:Y:S01]  /*1c80*/  @!P4 IMAD.IADD R55, R55, 0x1, -R2.reuse ;  /* 0x000000013737c824 */ /* 0x100fe200078e0a02 */
[----:B------:R-:W-:Y:S01]  /*1c90*/  ISETP.GE.AND P4, PT, R28, RZ, PT ;  /* 0x000000ff1c00720c */ /* 0x000fe20003f86270 */
[----:B------:R-:W-:Y:S01]  /*1ca0*/  IMAD R61, R2, R6, R61 ;  /* 0x00000006023d7224 */ /* 0x000fe200078e023d */
[C---:B------:R-:W-:Y:S01]  /*1cb0*/  LOP3.LUT R26, R22.reuse, 0x10, RZ, 0xfc, !PT ;  /* 0x00000010161a7812 */ /* 0x040fe200078efcff */
[----:B------:R-:W-:Y:S01]  /*1cc0*/  @!P3 IMAD.MOV R37, RZ, RZ, -R37 ;  /* 0x000000ffff25b224 */ /* 0x000fe200078e0a25 */
[----:B------:R-:W-:Y:S01]  /*1cd0*/  LOP3.LUT R28, R22, 0xc, RZ, 0xfc, !PT ;  /* 0x0000000c161c7812 */ /* 0x000fe200078efcff */
[----:B------:R-:W-:Y:S01]  /*1ce0*/  @!P6 IMAD.IADD R59, R59, 0x1, -R2 ;  /* 0x000000013b3be824 */ /* 0x000fe200078e0a02 */
[----:B------:R-:W-:Y:S01]  /*1cf0*/  IABS R65, R26 ;  /* 0x0000001a00417213 */ /* 0x000fe20000000000 */
[----:B------:R-:W-:Y:S01]  /*1d00*/  @!P0 IMAD.MOV R39, RZ, RZ, -R39 ;  /* 0x000000ffff278224 */ /* 0x000fe200078e0a27 */
[----:B------:R-:W-:Y:S01]  /*1d10*/  IABS R67, R28 ;  /* 0x0000001c00437213 */ /* 0x000fe20000000000 */
[----:B------:R-:W-:Y:S01]  /*1d20*/  IMAD.HI.U32 R16, R4, R63, RZ ;  /* 0x0000003f04107227 */ /* 0x000fe200078e00ff */
[----:B------:R-:W-:-:S02]  /*1d30*/  ISETP.GT.U32.AND P6, PT, R2, R61, PT ;  /* 0x0000003d0200720c */ /* 0x000fc40003fc4070 */
[----:B------:R-:W-:Y:S01]  /*1d40*/  ISETP.GT.U32.AND P3, PT, R2, R51, PT ;  /* 0x000000330200720c */ /* 0x000fe20003f64070 */
[----:B------:R-:W-:Y:S01]  /*1d50*/  IMAD.HI.U32 R0, R4, R65, RZ ;  /* 0x0000004104007227 */ /* 0x000fe200078e00ff */
[----:B------:R-:W-:-:S03]  /*1d60*/  ISETP.GT.U32.AND P0, PT, R2, R53, PT ;  /* 0x000000350200720c */ /* 0x000fc60003f04070 */
[----:B------:R-:W-:-:S04]  /*1d70*/  IMAD.HI.U32 R6, R4, R67, RZ ;  /* 0x0000004304067227 */ /* 0x000fc800078e00ff */
[----:B------:R-:W-:Y:S02]  /*1d80*/  IMAD.MOV R16, RZ, RZ, -R16 ;  /* 0x000000ffff107224 */ /* 0x000fe400078e0a10 */
[----:B------:R-:W-:Y:S02]  /*1d90*/  IMAD.MOV R0, RZ, RZ, -R0 ;  /* 0x000000ffff007224 */ /* 0x000fe400078e0a00 */
[----:B------:R-:W-:Y:S02]  /*1da0*/  IMAD.MOV R6, RZ, RZ, -R6 ;  /* 0x000000ffff067224 */ /* 0x000fe400078e0a06 */
[C---:B------:R-:W-:Y:S02]  /*1db0*/  IMAD R63, R2.reuse, R16, R63 ;  /* 0x00000010023f7224 */ /* 0x040fe400078e023f */
[C---:B------:R-:W-:Y:S02]  /*1dc0*/  IMAD R65, R2.reuse, R0, R65 ;  /* 0x0000000002417224 */ /* 0x040fe400078e0241 */
[----:B------:R-:W-:-:S02]  /*1dd0*/  IMAD R67, R2, R6, R67 ;  /* 0x0000000602437224 */ /* 0x000fc400078e0243 */
[----:B------:R-:W-:Y:S02]  /*1de0*/  @!P6 IMAD.IADD R61, R61, 0x1, -R2 ;  /* 0x000000013d3de824 */ /* 0x000fe400078e0a02 */
[----:B------:R-:W-:Y:S01]  /*1df0*/  @!P2 IMAD.MOV R41, RZ, RZ, -R41 ;  /* 0x000000ffff29a224 */ /* 0x000fe200078e0a29 */
[C---:B------:R-:W-:Y:S01]  /*1e00*/  ISETP.GT.U32.AND P2, PT, R2.reuse, R55, PT ;  /* 0x000000370200720c */ /* 0x040fe20003f44070 */
[----:B------:R-:W-:Y:S01]  /*1e10*/  @!P5 IMAD.MOV R43, RZ, RZ, -R43 ;  /* 0x000000ffff2bd224 */ /* 0x000fe200078e0a2b */
[----:B------:R-:W-:Y:S01]  /*1e20*/  ISETP.GT.U32.AND P5, PT, R2, R57, PT ;  /* 0x000000390200720c */ /* 0x000fe20003fa4070 */
[----:B------:R-:W-:Y:S01]  /*1e30*/  IMAD.HI.U32 R16, R4, R69, RZ ;  /* 0x0000004504107227 */ /* 0x000fe200078e00ff */
[----:B------:R-:W-:-:S03]  /*1e40*/  ISETP.GT.U32.AND P6, PT, R2, R61, PT ;  /* 0x0000003d0200720c */ /* 0x000fc60003fc4070 */
[----:B------:R-:W-:-:S04]  /*1e50*/  IMAD.HI.U32 R18, R4, R71, RZ ;  /* 0x0000004704127227 */ /* 0x000fc800078e00ff */
[----:B------:R-:W-:-:S04]  /*1e60*/  IMAD.HI.U32 R4, R4, R73, RZ ;  /* 0x0000004904047227 */ /* 0x000fc800078e00ff */
[----:B------:R-:W-:Y:S01]  /*1e70*/  @!P1 IMAD.MOV R47, RZ, RZ, -R47 ;  /* 0x000000ffff2f9224 */ /* 0x000fe200078e0a2f */
[C---:B------:R-:W-:Y:S01]  /*1e80*/  ISETP.GT.U32.AND P1, PT, R2.reuse, R59, PT ;  /* 0x0000003b0200720c */ /* 0x040fe20003f24070 */
[----:B------:R-:W-:Y:S01]  /*1e90*/  @!P4 IMAD.MOV R49, RZ, RZ, -R49 ;  /* 0x000000ffff31c224 */ /* 0x000fe200078e0a31 */
[C---:B------:R-:W-:Y:S01]  /*1ea0*/  ISETP.GT.U32.AND P4, PT, R2.reuse, R63, PT ;  /* 0x0000003f0200720c */ /* 0x040fe20003f84070 */
[--C-:B------:R-:W-:Y:S01]  /*1eb0*/  @!P3 IMAD.IADD R51, R51, 0x1, -R2.reuse ;  /* 0x000000013333b824 */ /* 0x100fe200078e0a02 */
[C---:B------:R-:W-:Y:S01]  /*1ec0*/  ISETP.GT.U32.AND P3, PT, R2.reuse, R65, PT ;  /* 0x000000410200720c */ /* 0x040fe20003f64070 */
[----:B------:R-:W-:Y:S01]  /*1ed0*/  @!P0 IMAD.IADD R53, R53, 0x1, -R2 ;  /* 0x0000000135358824 */ /* 0x000fe200078e0a02 */
[----:B------:R-:W-:Y:S01]  /*1ee0*/  ISETP.GT.U32.AND P0, PT, R2, R67, PT ;  /* 0x000000430200720c */ /* 0x000fe20003f04070 */
[----:B------:R-:W-:Y:S02]  /*1ef0*/  IMAD.MOV R16, RZ, RZ, -R16 ;  /* 0x000000ffff107224 */ /* 0x000fe400078e0a10 */
[----:B------:R-:W-:-:S02]  /*1f00*/  IMAD.MOV R4, RZ, RZ, -R4 ;  /* 0x000000ffff047224 */ /* 0x000fc400078e0a04 */
[----:B------:R-:W-:Y:S02]  /*1f10*/  IMAD.MOV R18, RZ, RZ, -R18 ;  /* 0x000000ffff127224 */ /* 0x000fe400078e0a12 */
[C---:B------:R-:W-:Y:S02]  /*1f20*/  IMAD R69, R2.reuse, R16, R69 ;  /* 0x0000001002457224 */ /* 0x040fe400078e0245 */
[C---:B------:R-:W-:Y:S02]  /*1f30*/  IMAD R73, R2.reuse, R4, R73 ;  /* 0x0000000402497224 */ /* 0x040fe400078e0249 */
[C---:B------:R-:W-:Y:S01]  /*1f40*/  IMAD R71, R2.reuse, R18, R71 ;  /* 0x0000001202477224 */ /* 0x040fe200078e0247 */
[----:B------:R-:W-:Y:S01]  /*1f50*/  LOP3.LUT R18, R11, 0x32, RZ, 0xfc, !PT ;  /* 0x000000320b127812 */ /* 0x000fe200078efcff */
[--C-:B------:R-:W-:Y:S01]  /*1f60*/  @!P2 IMAD.IADD R55, R55, 0x1, -R2.reuse ;  /* 0x000000013737a824 */ /* 0x100fe200078e0a02 */
[C---:B------:R-:W-:Y:S01]  /*1f70*/  ISETP.GT.U32.AND P2, PT, R2.reuse, R73, PT ;  /* 0x000000490200720c */ /* 0x040fe20003f44070 */
[--C-:B------:R-:W-:Y:S01]  /*1f80*/  @!P5 IMAD.IADD R57, R57, 0x1, -R2.reuse ;  /* 0x000000013939d824 */ /* 0x100fe200078e0a02 */
[----:B------:R-:W-:Y:S01]  /*1f90*/  ISETP.GT.U32.AND P5, PT, R2, R69, PT ;  /* 0x000000450200720c */ /* 0x000fe20003fa4070 */
[--C-:B------:R-:W-:Y:S01]  /*1fa0*/  @!P1 IMAD.IADD R59, R59, 0x1, -R2.reuse ;  /* 0x000000013b3b9824 */ /* 0x100fe200078e0a02 */
[----:B------:R-:W-:Y:S01]  /*1fb0*/  ISETP.GE.AND P1, PT, R24, RZ, PT ;  /* 0x000000ff1800720c */ /* 0x000fe20003f26270 */
[--C-:B------:R-:W-:Y:S01]  /*1fc0*/  @!P6 IMAD.IADD R61, R61, 0x1, -R2.reuse ;  /* 0x000000013d3de824 */ /* 0x100fe200078e0a02 */
[----:B------:R-:W-:Y:S01]  /*1fd0*/  ISETP.GT.U32.AND P6, PT, R2, R71, PT ;  /* 0x000000470200720c */ /* 0x000fe20003fc4070 */
[--C-:B------:R-:W-:Y:S01]  /*1fe0*/  @!P4 IMAD.IADD R63, R63, 0x1, -R2.reuse ;  /* 0x000000013f3fc824 */ /* 0x100fe200078e0a02 */
[----:B------:R-:W-:Y:S01]  /*1ff0*/  ISETP.GE.AND P4, PT, R30, RZ, PT ;  /* 0x000000ff1e00720c */ /* 0x000fe20003f86270 */
        /* <DEDUP_REMOVED lines=8> */
[----:B------:R-:W-:Y:S01]  /*2080*/  @!P1 IMAD.MOV R51, RZ, RZ, -R51 ;  /* 0x000000ffff339224 */ /* 0x000fe200078e0a33 */
[C---:B------:R-:W-:Y:S01]  /*2090*/  ISETP.GT.U32.AND P1, PT, R2.reuse, R63, PT ;  /* 0x0000003f0200720c */ /* 0x040fe20003f24070 */
[--C-:B------:R-:W-:Y:S01]  /*20a0*/  @!P6 IMAD.IADD R71, R71, 0x1, -R2.reuse ;  /* 0x000000014747e824 */ /* 0x100fe200078e0a02 */
[C---:B------:R-:W-:Y:S01]  /*20b0*/  ISETP.GT.U32.AND P6, PT, R2.reuse, R69, PT ;  /* 0x000000450200720c */ /* 0x040fe20003fc4070 */
[----:B------:R-:W-:Y:S01]  /*20c0*/  @!P4 IMAD.MOV R53, RZ, RZ, -R53 ;  /* 0x000000ffff35c224 */ /* 0x000fe200078e0a35 */
[C---:B------:R-:W-:Y:S01]  /*20d0*/  ISETP.GT.U32.AND P4, PT, R2.reuse, R65, PT ;  /* 0x000000410200720c */ /* 0x040fe20003f84070 */
[----:B------:R-:W-:Y:S01]  /*20e0*/  @!P3 IMAD.MOV R55, RZ, RZ, -R55 ;  /* 0x000000ffff37b224 */ /* 0x000fe200078e0a37 */
[C---:B------:R-:W-:Y:S01]  /*20f0*/  ISETP.GT.U32.AND P3, PT, R2.reuse, R67, PT ;  /* 0x000000430200720c */ /* 0x040fe20003f64070 */
[----:B------:R-:W-:Y:S01]  /*2100*/  @!P0 IMAD.MOV R57, RZ, RZ, -R57 ;  /* 0x000000ffff398224 */ /* 0x000fe200078e0a39 */
[C---:B------:R-:W-:Y:S01]  /*2110*/  ISETP.GT.U32.AND P0, PT, R2.reuse, R73, PT ;  /* 0x000000490200720c */ /* 0x040fe20003f04070 */
[----:B------:R-:W-:Y:S01]  /*2120*/  @!P2 IMAD.MOV R59, RZ, RZ, -R59 ;  /* 0x000000ffff3ba224 */ /* 0x000fe200078e0a3b */
[----:B------:R-:W-:Y:S01]  /*2130*/  ISETP.GT.U32.AND P2, PT, R2, R71, PT ;  /* 0x000000470200720c */ /* 0x000fe20003f44070 */
[----:B------:R-:W-:Y:S01]  /*2140*/  @!P5 IMAD.MOV R61, RZ, RZ, -R61 ;  /* 0x000000ffff3dd224 */ /* 0x000fe200078e0a3d */
        /* <DEDUP_REMOVED lines=11> */
[----:B------:R-:W-:Y:S01]  /*2200*/  @!P2 IMAD.IADD R71, R71, 0x1, -R2 ;  /* 0x000000014747a824 */ /* 0x000fe200078e0a02 */
[----:B------:R-:W-:Y:S01]  /*2210*/  ISETP.NE.AND P2, PT, R45, RZ, PT ;  /* 0x000000ff2d00720c */ /* 0x000fe20003f45270 */
[----:B------:R-:W-:Y:S01]  /*2220*/  @!P5 IMAD.MOV R73, RZ, RZ, -R73 ;  /* 0x000000ffff49d224 */ /* 0x000fe200078e0a49 */
[----:B------:R-:W-:Y:S01]  /*2230*/  LOP3.LUT R2, RZ, R45, RZ, 0x33, !PT ;  /* 0x0000002dff027212 */ /* 0x000fe200078e33ff */
[----:B------:R-:W-:Y:S01]  /*2240*/  @!P1 IMAD.MOV R63, RZ, RZ, -R63 ;  /* 0x000000ffff3f9224 */ /* 0x000fe200078e0a3f */
[----:B------:R-:W-:Y:S01]  /*2250*/  LOP3.LUT R22, R11, 0x3a, RZ, 0xfc, !PT ;  /* 0x0000003a0b167812 */ /* 0x000fe200078efcff */
[----:B------:R-:W-:Y:S01]  /*2260*/  @!P6 IMAD.MOV R71, RZ, RZ, -R71 ;  /* 0x000000ffff47e224 */ /* 0x000fe200078e0a47 */
[C---:B------:R-:W-:Y:S01]  /*2270*/  SEL R3, R2.reuse, R3, !P2 ;  /* 0x0000000302037207 */ /* 0x040fe20005000000 */
[----:B------:R-:W-:Y:S01]  /*2280*/  @!P4 IMAD.MOV R65, RZ, RZ, -R65 ;  /* 0x000000ffff41c224 */ /* 0x000fe200078e0a41 */
[C---:B------:R-:W-:Y:S01]  /*2290*/  SEL R5, R2.reuse, R5, !P2 ;  /* 0x0000000502057207 */ /* 0x040fe20005000000 */
[----:B------:R-:W-:Y:S01]  /*22a0*/  @!P3 IMAD.MOV R67, RZ, RZ, -R67 ;  /* 0x000000ffff43b224 */ /* 0x000fe200078e0a43 */
[C---:B------:R-:W-:Y:S01]  /*22b0*/  SEL R7, R2.reuse, R7, !P2 ;  /* 0x0000000702077207 */ /* 0x040fe20005000000 */
[----:B------:R-:W-:Y:S01]  /*22c0*/  @!P0 IMAD.MOV R69, RZ, RZ, -R69 ;  /* 0x000000ffff458224 */ /* 0x000fe200078e0a45 */
[----:B------:R-:W-:Y:S01]  /*22d0*/  SEL R15, R2, R15, !P2 ;  /* 0x0000000f020f7207 */ /* 0x000fe20005000000 */
[----:B------:R-:W-:Y:S01]  /*22e0*/  IMAD R3, R3, UR4, RZ ;  /* 0x0000000403037c24 */ /* 0x000fe2000f8e02ff */
[----:B------:R-:W-:Y:S01]  /*22f0*/  LEA R128, P0, R20, UR6, 0x1 ;  /* 0x0000000614807c11 */ /* 0x000fe2000f8008ff */
[----:B------:R-:W-:Y:S01]  /*2300*/  IMAD R5, R5, UR4, RZ ;  /* 0x0000000405057c24 */ /* 0x000fe2000f8e02ff */
[C---:B------:R-:W-:Y:S01]  /*2310*/  SEL R17, R2.reuse, R17, !P2 ;  /* 0x0000001102117207 */ /* 0x040fe20005000000 */
        /* <DEDUP_REMOVED lines=53> */
[----:B------:R-:W-:Y:S01]  /*2670*/  SEL R2, R2, R73, !P2 ;  /* 0x0000004902027207 */ /* 0x000fe20005000000 */
[----:B------:R-:W-:Y:S01]  /*2680*/  IMAD R69, R69, UR4, RZ ;  /* 0x0000000445457c24 */ /* 0x000fe2000f8e02ff */
[----:B------:R-:W-:Y:S01]  /*2690*/  LEA.HI.X.SX32 R129, R20, UR7, 0x1, P0 ;  /* 0x0000000714817c11 */ /* 0x000fe200080f0eff */
[----:B------:R-:W-:Y:S01]  /*26a0*/  ULDC.64 UR6, c[0x0][0x218] ;  /* 0x0000860000067ab9 */ /* 0x000fe20000000a00 */
[----:B------:R-:W-:Y:S01]  /*26b0*/  IMAD R71, R71, UR4, RZ ;  /* 0x0000000447477c24 */ /* 0x000fe2000f8e02ff */
[----:B------:R-:W-:Y:S01]  /*26c0*/  LEA R6, P4, R3, UR6, 0x1 ;  /* 0x0000000603067c11 */ /* 0x000fe2000f8808ff */
[----:B------:R-:W-:Y:S01]  /*26d0*/  IMAD R233, R2, UR4, RZ ;  /* 0x0000000402e97c24 */ /* 0x000fe2000f8e02ff */
[----:B------:R-:W-:Y:S01]  /*26e0*/  LEA R4, P3, R5, UR6, 0x1 ;  /* 0x0000000605047c11 */ /* 0x000fe2000f8608ff */
[----:B------:R-:W-:Y:S01]  /*26f0*/  IMAD.SHL.U32 R0, R14, 0x80, RZ ;  /* 0x000000800e007824 */ /* 0x000fe200078e00ff */
[----:B------:R-:W-:Y:S01]  /*2700*/  LEA R2, P2, R16, UR6, 0x1 ;  /* 0x0000000610027c11 */ /* 0x000fe2000f8408ff */
[----:B------:R-:W-:Y:S01]  /*2710*/  UMOV UR4, URZ ;  /* 0x0000003f00047c82 */ /* 0x000fe20008000000 */
[----:B------:R-:W-:Y:S01]  /*2720*/  LEA R188, P1, R15, UR6, 0x1 ;  /* 0x000000060fbc7c11 */ /* 0x000fe2000f8208ff */
[-C--:B------:R-:W-:Y:S01]  /*2730*/  IMAD R100, R100, R126.reuse, RZ ;  /* 0x0000007e64647224 */ /* 0x080fe200078e02ff */
[----:B------:R-:W-:Y:S01]  /*2740*/  LEA.HI.X.SX32 R7, R3, UR7, 0x1, P4 ;  /* 0x0000000703077c11 */ /* 0x000fe2000a0f0eff */
[-C--:B------:R-:W-:Y:S01]  /*2750*/  IMAD R101, R101, R126.reuse, RZ ;  /* 0x0000007e65657224 */ /* 0x080fe200078e02ff */
[----:B------:R-:W-:Y:S01]  /*2760*/  LEA.HI.X.SX32 R5, R5, UR7, 0x1, P3 ;  /* 0x0000000705057c11 */ /* 0x000fe200098f0eff */
[-C--:B------:R-:W-:Y:S01]  /*2770*/  IMAD R102, R102, R126.reuse, RZ ;  /* 0x0000007e66667224 */ /* 0x080fe200078e02ff */
[----:B------:R-:W-:Y:S01]  /*2780*/  LEA.HI.X.SX32 R3, R16, UR7, 0x1, P2 ;  /* 0x0000000710037c11 */ /* 0x000fe200090f0eff */
[-C--:B------:R-:W-:Y:S01]  /*2790*/  IMAD R103, R103, R126.reuse, RZ ;  /* 0x0000007e67677224 */ /* 0x080fe200078e02ff */
[----:B------:R-:W-:Y:S01]  /*27a0*/  LEA.HI.X.SX32 R189, R15, UR7, 0x1, P1 ;  /* 0x000000070fbd7c11 */ /* 0x000fe200088f0eff */
[-C--:B------:R-:W-:Y:S01]  /*27b0*/  IMAD R104, R104, R126.reuse, RZ ;  /* 0x0000007e68687224 */ /* 0x080fe200078e02ff */
[----:B------:R-:W-:Y:S01]  /*27c0*/  LEA R186, P0, R17, UR6, 0x1 ;  /* 0x0000000611ba7c11 */ /* 0x000fe2000f8008ff */
        /* <DEDUP_REMOVED lines=13> */
[----:B------:R-:W-:Y:S01]  /*28a0*/  LEA.HI.X.SX32 R187, R17, UR7, 0x1, P0 ;  /* 0x0000000711bb7c11 */ /* 0x000fe200080f0eff */
[----:B------:R-:W-:Y:S01]  /*28b0*/  IMAD.SHL.U32 R112, R126, 0x40, RZ ;  /* 0x000000407e707824 */ /* 0x000fe200078e00ff */
[----:B------:R-:W-:Y:S01]  /*28c0*/  LEA.HI.X.SX32 R185, R19, UR7, 0x1, P6 ;  /* 0x0000000713b97c11 */ /* 0x000fe2000b0f0eff */
[-C--:B------:R-:W-:Y:S01]  /*28d0*/  IMAD R113, R11, R126.reuse, RZ ;  /* 0x0000007e0b717224 */ /* 0x080fe200078e02ff */
[----:B------:R-:W-:Y:S01]  /*28e0*/  LEA.HI.X.SX32 R183, R21, UR7, 0x1, P5 ;  /* 0x0000000715b77c11 */ /* 0x000fe2000a8f0eff */
[-C--:B------:R-:W-:Y:S01]  /*28f0*/  IMAD R114, R88, R126.reuse, RZ ;  /* 0x0000007e58727224 */ /* 0x080fe200078e02ff */
[----:B------:R-:W-:Y:S01]  /*2900*/  LEA.HI.X.SX32 R181, R23, UR7, 0x1, P4 ;  /* 0x0000000717b57c11 */ /* 0x000fe2000a0f0eff */
[-C--:B------:R-:W-:Y:S01]  /*2910*/  IMAD R116, R22, R126.reuse, RZ ;  /* 0x0000007e16747224 */ /* 0x080fe200078e02ff */
[----:B------:R-:W-:Y:S01]  /*2920*/  LEA.HI.X.SX32 R179, R25, UR7, 0x1, P3 ;  /* 0x0000000719b37c11 */ /* 0x000fe200098f0eff */
[----:B------:R-:W-:Y:S01]  /*2930*/  IMAD R120, R18, R126, RZ ;  /* 0x0000007e12787224 */ /* 0x000fe200078e02ff */
[----:B------:R-:W-:-:S02]  /*2940*/  LEA.HI.X.SX32 R177, R27, UR7, 0x1, P2 ;  /* 0x000000071bb17c11 */ /* 0x000fc400090f0eff */
[----:B------:R-:W-:Y:S02]  /*2950*/  CS2R R24, SRZ ;  /* 0x0000000000187805 */ /* 0x000fe4000001ff00 */
[----:B------:R-:W-:Y:S02]  /*2960*/  LEA.HI.X.SX32 R175, R29, UR7, 0x1, P1 ;  /* 0x000000071daf7c11 */ /* 0x000fe400088f0eff */
[----:B------:R-:W-:Y:S02]  /*2970*/  CS2R R26, SRZ ;  /* 0x00000000001a7805 */ /* 0x000fe4000001ff00 */
[----:B------:R-:W-:Y:S02]  /*2980*/  LEA R172, P0, R31, UR6, 0x1 ;  /* 0x000000061fac7c11 */ /* 0x000fe4000f8008ff */
[----:B------:R-:W-:Y:S02]  /*2990*/  CS2R R28, SRZ ;  /* 0x00000000001c7805 */ /* 0x000fe4000001ff00 */
[----:B------:R-:W-:-:S02]  /*29a0*/  LEA R170, P6, R33, UR6, 0x1 ;  /* 0x0000000621aa7c11 */ /* 0x000fc4000f8c08ff */
[----:B------:R-:W-:Y:S02]  /*29b0*/  CS2R R44, SRZ ;  /* 0x00000000002c7805 */ /* 0x000fe4000001ff00 */
[----:B------:R-:W-:Y:S02]  /*29c0*/  LEA R168, P5, R35, UR6, 0x1 ;  /* 0x0000000623a87c11 */ /* 0x000fe4000f8a08ff */
[----:B------:R-:W-:Y:S02]  /*29d0*/  CS2R R72, SRZ ;  /* 0x0000000000487805 */ /* 0x000fe4000001ff00 */
[----:B------:R-:W-:Y:S01]  /*29e0*/  LEA R166, P4, R37, UR6, 0x1 ;  /* 0x0000000625a67c11 */ /* 0x000fe2000f8808ff */
[----:B------:R-:W-:Y:S01]  /*29f0*/  IMAD.SHL.U32 R90, R90, 0x40, RZ ;  /* 0x000000405a5a7824 */ /* 0x000fe200078e00ff */
[----:B------:R-:W-:Y:S02]  /*2a00*/  LEA R164, P3, R39, UR6, 0x1 ;  /* 0x0000000627a47c11 */ /* 0x000fe4000f8608ff */
[----:B------:R-:W-:-:S02]  /*2a10*/  LEA R162, P2, R41, UR6, 0x1 ;  /* 0x0000000629a27c11 */ /* 0x000fc4000f8408ff */
[----:B------:R-:W-:Y:S02]  /*2a20*/  LEA R160, P1, R43, UR6, 0x1 ;  /* 0x000000062ba07c11 */ /* 0x000fe4000f8208ff */
[----:B------:R-:W-:Y:S02]  /*2a30*/  LEA.HI.X.SX32 R173, R31, UR7, 0x1, P0 ;  /* 0x000000071fad7c11 */ /* 0x000fe400080f0eff */
[----:B------:R-:W-:Y:S02]  /*2a40*/  CS2R R30, SRZ ;  /* 0x00000000001e7805 */ /* 0x000fe4000001ff00 */
[----:B------:R-:W-:Y:S02]  /*2a50*/  LEA.HI.X.SX32 R171, R33, UR7, 0x1, P6 ;  /* 0x0000000721ab7c11 */ /* 0x000fe4000b0f0eff */
[----:B------:R-:W-:Y:S02]  /*2a60*/  CS2R R32, SRZ ;  /* 0x0000000000207805 */ /* 0x000fe4000001ff00 */
[----:B------:R-:W-:-:S02]  /*2a70*/  LEA.HI.X.SX32 R169, R35, UR7, 0x1, P5 ;  /* 0x0000000723a97c11 */ /* 0x000fc4000a8f0eff */
[----:B------:R-:W-:Y:S02]  /*2a80*/  CS2R R34, SRZ ;  /* 0x0000000000227805 */ /* 0x000fe4000001ff00 */
        /* <DEDUP_REMOVED lines=8> */
[----:B------:R-:W-:Y:S02]  /*2b10*/  LEA R220, P0, R47, UR6, 0x1 ;  /* 0x000000062fdc7c11 */ /* 0x000fe4000f8008ff */
[----:B------:R-:W-:Y:S02]  /*2b20*/  LEA R156, P6, R49, UR6, 0x1 ;  /* 0x00000006319c7c11 */ /* 0x000fe4000f8c08ff */
[----:B------:R-:W-:-:S02]  /*2b30*/  LEA R218, P5, R51, UR6, 0x1 ;  /* 0x0000000633da7c11 */ /* 0x000fc4000f8a08ff */
[----:B------:R-:W-:Y:S02]  /*2b40*/  LEA R216, P4, R53, UR6, 0x1 ;  /* 0x0000000635d87c11 */ /* 0x000fe4000f8808ff */
[----:B------:R-:W-:Y:S02]  /*2b50*/  LEA R158, P3, R55, UR6, 0x1 ;  /* 0x00000006379e7c11 */ /* 0x000fe4000f8608ff */
[----:B------:R-:W-:Y:S02]  /*2b60*/  LEA R154, P2, R57, UR6, 0x1 ;  /* 0x00000006399a7c11 */ /* 0x000fe4000f8408ff */
[----:B------:R-:W-:Y:S02]  /*2b70*/  LEA R150, P1, R59, UR6, 0x1 ;  /* 0x000000063b967c11 */ /* 0x000fe4000f8208ff */
[----:B------:R-:W-:Y:S02]  /*2b80*/  LEA.HI.X.SX32 R249, R47, UR7, 0x1, P0 ;  /* 0x000000072ff97c11 */ /* 0x000fe400080f0eff */
[----:B------:R-:W-:-:S02]  /*2b90*/  CS2R R46, SRZ ;  /* 0x00000000002e7805 */ /* 0x000fc4000001ff00 */
[----:B------:R-:W-:Y:S02]  /*2ba0*/  LEA.HI.X.SX32 R157, R49, UR7, 0x1, P6 ;  /* 0x00000007319d7c11 */ /* 0x000fe4000b0f0eff */
[----:B------:R-:W-:Y:S02]  /*2bb0*/  CS2R R48, SRZ ;  /* 0x0000000000307805 */ /* 0x000fe4000001ff00 */
[----:B------:R-:W-:Y:S02]  /*2bc0*/  LEA.HI.X.SX32 R247, R51, UR7, 0x1, P5 ;  /* 0x0000000733f77c11 */ /* 0x000fe4000a8f0eff */
[----:B------:R-:W-:Y:S02]  /*2bd0*/  CS2R R50, SRZ ;  /* 0x0000000000327805 */ /* 0x000fe4000001ff00 */
        /* <DEDUP_REMOVED lines=8> */
[----:B------:R-:W-:Y:S02]  /*2c60*/  LEA R148, P0, R61, UR6, 0x1 ;  /* 0x000000063d947c11 */ /* 0x000fe4000f8008ff */
[----:B------:R-:W-:Y:S02]  /*2c70*/  LEA R152, P6, R63, UR6, 0x1 ;  /* 0x000000063f987c11 */ /* 0x000fe4000f8c08ff */
[----:B------:R-:W-:Y:S02]  /*2c80*/  LEA R146, P5, R65, UR6, 0x1 ;  /* 0x0000000641927c11 */ /* 0x000fe4000f8a08ff */
[----:B------:R-:W-:Y:S02]  /*2c90*/  LEA R144, P4, R67, UR6, 0x1 ;  /* 0x0000000643907c11 */ /* 0x000fe4000f8808ff */
[----:B------:R-:W-:Y:S02]  /*2ca0*/  LEA R142, P3, R69, UR6, 0x1 ;  /* 0x00000006458e7c11 */ /* 0x000fe4000f8608ff */
[----:B------:R-:W-:-:S02]  /*2cb0*/  LEA R210, P2, R71, UR6, 0x1 ;  /* 0x0000000647d27c11 */ /* 0x000fc4000f8408ff */
[----:B------:R-:W-:Y:S01]  /*2cc0*/  LEA R208, P1, R233, UR6, 0x1 ;  /* 0x00000006e9d07c11 */ /* 0x000fe2000f8208ff */
[----:B------:R-:W-:Y:S01]  /*2cd0*/  UIADD3 UR6, UP0, UR14, 0x2, URZ ;  /* 0x000000020e067890 */ /* 0x000fe2000ff1e03f */
[C---:B------:R-:W-:Y:S02]  /*2ce0*/  LOP3.LUT R15, R11.reuse, 0x2c, RZ, 0xfc, !PT ;  /* 0x0000002c0b0f7812 */ /* 0x040fe400078efcff */
[C---:B------:R-:W-:Y:S02]  /*2cf0*/  LOP3.LUT R16, R11.reuse, 0x2e, RZ, 0xfc, !PT ;  /* 0x0000002e0b107812 */ /* 0x040fe400078efcff */
[----:B------:R-:W-:Y:S01]  /*2d00*/  LOP3.LUT R17, R11, 0x30, RZ, 0xfc, !PT ;  /* 0x000000300b117812 */ /* 0x000fe200078efcff */
[-C--:B------:R-:W-:Y:S01]  /*2d10*/  IMAD R123, R15, R126.reuse, RZ ;  /* 0x0000007e0f7b7224 */ /* 0x080fe200078e02ff */
[C---:B------:R-:W-:Y:S01]  /*2d20*/  LOP3.LUT R19, R11.reuse, 0x34, RZ, 0xfc, !PT ;  /* 0x000000340b137812 */ /* 0x040fe200078efcff */
[-C--:B------:R-:W-:Y:S01]  /*2d30*/  IMAD R122, R16, R126.reuse, RZ ;  /* 0x0000007e107a7224 */ /* 0x080fe200078e02ff */
[----:B------:R-:W-:Y:S01]  /*2d40*/  LOP3.LUT R20, R11, 0x36, RZ, 0xfc, !PT ;  /* 0x000000360b147812 */ /* 0x000fe200078efcff */
[-C--:B------:R-:W-:Y:S01]  /*2d50*/  IMAD R121, R17, R126.reuse, RZ ;  /* 0x0000007e11797224 */ /* 0x080fe200078e02ff */
[----:B------:R-:W-:Y:S01]  /*2d60*/  LOP3.LUT R21, R11, 0x38, RZ, 0xfc, !PT ;  /* 0x000000380b157812 */ /* 0x000fe200078efcff */
[-C--:B------:R-:W-:Y:S01]  /*2d70*/  IMAD R119, R19, R126.reuse, RZ ;  /* 0x0000007e13777224 */ /* 0x080fe200078e02ff */
[----:B------:R-:W-:Y:S01]  /*2d80*/  LOP3.LUT R23, R11, 0x3c, RZ, 0xfc, !PT ;  /* 0x0000003c0b177812 */ /* 0x000fe200078efcff */
[-C--:B------:R-:W-:Y:S01]  /*2d90*/  IMAD R118, R20, R126.reuse, RZ ;  /* 0x0000007e14767224 */ /* 0x080fe200078e02ff */
[----:B------:R-:W-:Y:S01]  /*2da0*/  LOP3.LUT R0, R75, 0x2000, R0, 0xf8, !PT ;  /* 0x000020004b007812 */ /* 0x000fe200078ef800 */
[-C--:B------:R-:W-:Y:S01]  /*2db0*/  IMAD R117, R21, R126.reuse, RZ ;  /* 0x0000007e15757224 */ /* 0x080fe200078e02ff */
[----:B------:R-:W-:Y:S01]  /*2dc0*/  LEA.HI.X.SX32 R149, R61, UR7, 0x1, P0 ;  /* 0x000000073d957c11 */ /* 0x000fe200080f0eff */
[----:B------:R-:W-:Y:S01]  /*2dd0*/  IMAD R115, R23, R126, RZ ;  /* 0x0000007e17737224 */ /* 0x000fe200078e02ff */
        /* <DEDUP_REMOVED lines=10> */
[----:B------:R-:W-:Y:S01]  /*2e80*/  LEA.HI.X.SX32 R233, R233, UR7, 0x1, P1 ;  /* 0x00000007e9e97c11 */ /* 0x000fe200088f0eff */
[----:B------:R-:W-:Y:S01]  /*2e90*/  UIADD3.X UR7, UR4, 0x40000040, URZ, UP0, !UPT ;  /* 0x4000004004077890 */ /* 0x000fe200087fe43f */
[----:B------:R-:W-:Y:S02]  /*2ea0*/  CS2R R70, SRZ ;  /* 0x0000000000467805 */ /* 0x000fe4000001ff00 */
[----:B------:R-:W-:-:S02]  /*2eb0*/  CS2R R74, SRZ ;  /* 0x00000000004a7805 */ /* 0x000fc4000001ff00 */
[C---:B------:R-:W-:Y:S01]  /*2ec0*/  LOP3.LUT R126, R0.reuse, 0x20, RZ, 0x3c, !PT ;  /* 0x00000020007e7812 */ /* 0x040fe200078e3cff */
[----:B------:R-:W-:Y:S01]  /*2ed0*/  UIADD3.64 UR22, UR6, 0x2, URZ ;  /* 0x0000000206167897 */ /* 0x000fe2000fffe03f */
[C---:B------:R-:W-:Y:S01]  /*2ee0*/  LOP3.LUT R127, R0.reuse, 0x40, RZ, 0x3c, !PT ;  /* 0x00000040007f7812 */ /* 0x040fe200078e3cff */
[----:B------:R-:W-:Y:S01]  /*2ef0*/  UIADD3.64 UR10, UR6, 0x4, URZ ;  /* 0x00000004060a7897 */ /* 0x000fe2000fffe03f */
[----:B------:R-:W-:-:S11]  /*2f00*/  LOP3.LUT R190, R0, 0x60, RZ, 0x3c, !PT ;  /* 0x0000006000be7812 */ /* 0x000fd600078e3cff */
.L_x_1:
[----:B------:R-:W-:Y:S01]  /*2f10*/  LOP3.LUT R130, R11, 0x2, RZ, 0xfc, !PT ;  /* 0x000000020b827812 */ /* 0x000fe200078efcff */
[----:B------:R-:W-:Y:S01]  /*2f20*/  IMAD.WIDE R138, R111, 0x2, R128 ;  /* 0x000000026f8a7825 */ /* 0x000fe200078e0280 */
[C---:B------:R-:W-:Y:S02]  /*2f30*/  LOP3.LUT R131, R11.reuse, 0x4, RZ, 0xfc, !PT ;  /* 0x000000040b837812 */ /* 0x040fe400078efcff */
[C---:B------:R-:W-:Y:S02]  /*2f40*/  LOP3.LUT R132, R11.reuse, 0x6, RZ, 0xfc, !PT ;  /* 0x000000060b847812 */ /* 0x040fe400078efcff */
[----:B------:R-:W-:Y:S02]  /*2f50*/  ISETP.GE.AND P2, PT, R130, UR17, PT ;  /* 0x0000001182007c0c */ /* 0x000fe4000bf46270 */
[----:B------:R-:W-:Y:S02]  /*2f60*/  ISETP.GE.AND P1, PT, R11, UR17, PT ;  /* 0x000000110b007c0c */ /* 0x000fe4000bf26270 */
[----:B------:R-:W-:-:S02]  /*2f70*/  ISETP.GE.AND P3, PT, R131, UR17, PT ;  /* 0x0000001183007c0c */ /* 0x000fc4000bf66270 */
[C---:B------:R-:W-:Y:S02]  /*2f80*/  LOP3.LUT R130, R11.reuse, 0x8, RZ, 0xfc, !PT ;  /* 0x000000080b827812 */ /* 0x040fe400078efcff */
[C---:B------:R-:W-:Y:S02]  /*2f90*/  LOP3.LUT R131, R11.reuse, 0xa, RZ, 0xfc, !PT ;  /* 0x0000000a0b837812 */ /* 0x040fe400078efcff */
[----:B------:R-:W-:Y:S02]  /*2fa0*/  ISETP.GE.AND P4, PT, R132, UR17, PT ;  /* 0x0000001184007c0c */ /* 0x000fe4000bf86270 */
[----:B------:R-:W-:Y:S02]  /*2fb0*/  LOP3.LUT R132, R11, 0xc, RZ, 0xfc, !PT ;  /* 0x0000000c0b847812 */ /* 0x000fe400078efcff */
[----:B------:R-:W-:Y:S02]  /*2fc0*/  PRMT R191, RZ, 0x7610, R191 ;  /* 0x00007610ffbf7816 */ /* 0x000fe400000000bf */
[----:B------:R-:W-:-:S02]  /*2fd0*/  ISETP.GE.AND P5, PT, R130, UR17, PT ;  /* 0x0000001182007c0c */ /* 0x000fc4000bfa6270 */
[----:B------:R-:W-:Y:S01]  /*2fe0*/  ISETP.GE.AND P6, PT, R131, UR17, PT ;  /* 0x0000001183007c0c */ /* 0x000fe2000bfc6270 */
[----:B------:R-:W-:Y:S01]  /*2ff0*/  IMAD.WIDE R130, R113, 0x2, R128 ;  /* 0x0000000271827825 */ /* 0x000fe200078e0280 */
[----:B------:R-:W-:Y:S01]  /*3000*/  PRMT R248, RZ, 0x7610, R248 ;  /* 0x00007610fff87816 */ /* 0x000fe200000000f8 */
[----:B------:R-:W2:Y:S01]  /*3010*/  @!P2 LDG.E.U16 R191, desc[UR18][R138.64] ;  /* 0x000000128abfa981 */ /* 0x000ea2000c1e1500 */
[----:B------:R-:W-:Y:S02]  /*3020*/  ISETP.GE.AND P0, PT, R132, UR17, PT ;  /* 0x0000001184007c0c */ /* 0x000fe4000bf06270 */
[C---:B------:R-:W-:Y:S02]  /*3030*/  LOP3.LUT R132, R11.reuse, 0x10, RZ, 0xfc, !PT ;  /* 0x000000100b847812 */ /* 0x040fe400078efcff */
[----:B------:R-:W-:Y:S01]  /*3040*/  LOP3.LUT R133, R11, 0xe, RZ, 0xfc, !PT ;  /* 0x0000000e0b857812 */ /* 0x000fe200078efcff */
[----:B------:R0:W3:Y:S01]  /*3050*/  @!P1 LDG.E.U16 R248, desc[UR18][R130.64] ;  /* 0x0000001282f89981 */ /* 0x0000e2000c1e1500 */
[----:B------:R-:W-:-:S02]  /*3060*/  ISETP.GE.AND P2, PT, R132, UR17, PT ;  /* 0x0000001184007c0c */ /* 0x000fc4000bf46270 */
[----:B------:R-:W-:Y:S01]  /*3070*/  ISETP.GE.AND P1, PT, R133, UR17, PT ;  /* 0x0000001185007c0c */ /* 0x000fe2000bf26270 */
[----:B------:R-:W-:Y:S01]  /*3080*/  IMAD.WIDE R132, R110, 0x2, R128 ;  /* 0x000000026e847825 */ /* 0x000fe200078e0280 */
[----:B------:R-:W-:Y:S02]  /*3090*/  PRMT R192, RZ, 0x7610, R192 ;  /* 0x00007610ffc07816 */ /* 0x000fe400000000c0 */
[----:B------:R-:W-:Y:S01]  /*30a0*/  PRMT R246, RZ, 0x7610, R246 ;  /* 0x00007610fff67816 */ /* 0x000fe200000000f6 */
[----:B------:R-:W-:Y:S01]  /*30b0*/  IMAD.WIDE R136, R108, 0x2, R128 ;  /* 0x000000026c887825 */ /* 0x000fe200078e0280 */
[----:B------:R-:W-:Y:S02]  /*30c0*/  PRMT R195, RZ, 0x7610, R195 ;  /* 0x00007610ffc37816 */ /* 0x000fe400000000c3 */
[----:B------:R-:W-:Y:S01]  /*30d0*/  LOP3.LUT R140, R11, 0x12, RZ, 0xfc, !PT ;  /* 0x000000120b8c7812 */ /* 0x000fe200078efcff */
[----:B0-----:R-:W-:Y:S01]  /*30e0*/  IMAD.WIDE R130, R107, 0x2, R128 ;  /* 0x000000026b827825 */ /* 0x001fe200078e0280 */
[----:B------:R-:W-:Y:S01]  /*30f0*/  PRMT R193, RZ, 0x7610, R193 ;  /* 0x00007610ffc17816 */ /* 0x000fe200000000c1 */
[----:B------:R0:W4:Y:S01]  /*3100*/  @!P3 LDG.E.U16 R192, desc[UR18][R132.64] ;  /* 0x0000001284c0b981 */ /* 0x000122000c1e1500 */
[----:B------:R-:W-:Y:S01]  /*3110*/  PRMT R197, RZ, 0x7610, R197 ;  /* 0x00007610ffc57816 */ /* 0x000fe200000000c5 */
[----:B------:R-:W-:Y:S01]  /*3120*/  IMAD.WIDE R134, R109, 0x2, R128 ;  /* 0x000000026d867825 */ /* 0x000fe200078e0280 */
[----:B------:R-:W-:Y:S01]  /*3130*/  PRMT R201, RZ, 0x7610, R201 ;  /* 0x00007610ffc97816 */ /* 0x000fe200000000c9 */
[----:B------:R1:W5:Y:S01]  /*3140*/  @!P5 LDG.E.U16 R246, desc[UR18][R136.64] ;  /* 0x0000001288f6d981 */ /* 0x000362000c1e1500 */
[C---:B------:R-:W-:Y:S01]  /*3150*/  LOP3.LUT R141, R11.reuse, 0x14, RZ, 0xfc, !PT ;  /* 0x000000140b8d7812 */ /* 0x040fe200078efcff */
[----:B------:R-:W-:Y:S01]  /*3160*/  IMAD.WIDE R138, R104, 0x2, R128 ;  /* 0x00000002688a7825 */ /* 0x000fe200078e0280 */
[----:B------:R-:W-:Y:S01]  /*3170*/  ISETP.GE.AND P3, PT, R140, UR17, PT ;  /* 0x000000118c007c0c */ /* 0x000fe2000bf66270 */
[----:B------:R1:W4:Y:S01]  /*3180*/  @!P6 LDG.E.U16 R195, desc[UR18][R130.64] ;  /* 0x0000001282c3e981 */ /* 0x000322000c1e1500 */
[----:B------:R-:W-:-:S02]  /*3190*/  LOP3.LUT R140, R11, 0x16, RZ, 0xfc, !PT ;  /* 0x000000160b8c7812 */ /* 0x000fc400078efcff */
[----:B0-----:R-:W-:Y:S01]  /*31a0*/  LOP3.LUT R132, R11, 0x1a, RZ, 0xfc, !PT ;  /* 0x0000001a0b847812 */ /* 0x001fe200078efcff */
[----:B------:R0:W4:Y:S01]  /*31b0*/  @!P4 LDG.E.U16 R193, desc[UR18][R134.64] ;  /* 0x0000001286c1c981 */ /* 0x000122000c1e1500 */
[----:B-1----:R-:W-:Y:S01]  /*31c0*/  IMAD.WIDE R136, R105, 0x2, R128 ;  /* 0x0000000269887825 */ /* 0x002fe200078e0280 */
[----:B------:R-:W-:Y:S02]  /*31d0*/  PRMT R194, RZ, 0x7610, R194 ;  /* 0x00007610ffc27816 */ /* 0x000fe400000000c2 */
[----:B------:R-:W2:Y:S01]  /*31e0*/  @!P2 LDG.E.U16 R197, desc[UR18][R138.64] ;  /* 0x000000128ac5a981 */ /* 0x000ea2000c1e1500 */
[----:B------:R-:W-:Y:S02]  /*31f0*/  LOP3.LUT R130, R11, 0x20, RZ, 0xfc, !PT ;  /* 0x000000200b827812 */ /* 0x000fe400078efcff */
[----:B------:R-:W-:Y:S01]  /*3200*/  ISETP.GE.AND P4, PT, R141, UR17, PT ;  /* 0x000000118d007c0c */ /* 0x000fe2000bf86270 */
[----:B------:R1:W4:Y:S01]  /*3210*/  @!P1 LDG.E.U16 R201, desc[UR18][R136.64] ;  /* 0x0000001288c99981 */ /* 0x000322000c1e1500 */
[----:B0-----:R-:W-:Y:S01]  /*3220*/  IMAD.WIDE R134, R106, 0x2, R128 ;  /* 0x000000026a867825 */ /* 0x001fe200078e0280 */
[----:B------:R-:W-:-:S02]  /*3230*/  LOP3.LUT R141, R11, 0x18, RZ, 0xfc, !PT ;  /* 0x000000180b8d7812 */ /* 0x000fc400078efcff */
[----:B------:R-:W-:Y:S02]  /*3240*/  ISETP.GE.AND P6, PT, R140, UR17, PT ;  /* 0x000000118c007c0c */ /* 0x000fe4000bfc6270 */
[----:B------:R-:W-:Y:S01]  /*3250*/  ISETP.GE.AND P2, PT, R132, UR17, PT ;  /* 0x0000001184007c0c */ /* 0x000fe2000bf46270 */
[----:B------:R-:W4:Y:S01]  /*3260*/  @!P0 LDG.E.U16 R194, desc[UR18][R134.64] ;  /* 0x0000001286c28981 */ /* 0x000f22000c1e1500 */
[----:B------:R-:W-:Y:S02]  /*3270*/  LOP3.LUT R140, R11, 0x1c, RZ, 0xfc, !PT ;  /* 0x0000001c0b8c7812 */ /* 0x000fe400078efcff */
[----:B------:R-:W-:Y:S01]  /*3280*/  ISETP.GE.AND P1, PT, R130, UR17, PT ;  /* 0x0000001182007c0c */ /* 0x000fe2000bf26270 */
[----:B------:R-:W-:Y:S01]  /*3290*/  IMAD.WIDE R130, R103, 0x2, R128 ;  /* 0x0000000267827825 */ /* 0x000fe200078e0280 */
[----:B------:R-:W-:Y:S02]  /*32a0*/  PRMT R203, RZ, 0x7610, R203 ;  /* 0x00007610ffcb7816 */ /* 0x000fe400000000cb */
[----:B------:R-:W-:-:S02]  /*32b0*/  ISETP.GE.AND P5, PT, R141, UR17, PT ;  /* 0x000000118d007c0c */ /* 0x000fc4000bfa6270 */
[----:B------:R-:W-:Y:S02]  /*32c0*/  ISETP.GE.AND P0, PT, R140, UR17, PT ;  /* 0x000000118c007c0c */ /* 0x000fe4000bf06270 */
[----:B------:R-:W-:Y:S01]  /*32d0*/  LOP3.LUT R140, R11, 0x1e, RZ, 0xfc, !PT ;  /* 0x0000001e0b8c7812 */ /* 0x000fe200078efcff */
[----:B-1----:R-:W-:Y:S01]  /*32e0*/  IMAD.WIDE R136, R99, 0x2, R128 ;  /* 0x0000000263887825 */ /* 0x002fe200078e0280 */
[----:B------:R-:W-:Y:S01]  /*32f0*/  PRMT R209, RZ, 0x7610, R209 ;  /* 0x00007610ffd17816 */ /* 0x000fe200000000d1 */
[----:B------:R0:W4:Y:S01]  /*3300*/  @!P3 LDG.E.U16 R203, desc[UR18][R130.64] ;  /* 0x0000001282cbb981 */ /* 0x000122000c1e1500 */
[----:B------:R-:W-:Y:S01]  /*3310*/  PRMT R205, RZ, 0x7610, R205 ;  /* 0x00007610ffcd7816 */ /* 0x000fe200000000cd */
[----:B------:R-:W-:Y:S01]  /*3320*/  IMAD.WIDE R138, R96, 0x2, R128 ;  /* 0x00000002608a7825 */ /* 0x000fe200078e0280 */
[----:B------:R-:W-:Y:S02]  /*3330*/  ISETP.GE.AND P3, PT, R140, UR17, PT ;  /* 0x000000118c007c0c */ /* 0x000fe4000bf66270 */
[----:B------:R-:W-:Y:S01]  /*3340*/  PRMT R199, RZ, 0x7610, R199 ;  /* 0x00007610ffc77816 */ /* 0x000fe200000000c7 */
[----:B------:R-:W-:Y:S01]  /*3350*/  IMAD.WIDE R132, R100, 0x2, R128 ;  /* 0x0000000264847825 */ /* 0x000fe200078e0280 */
[C---:B------:R-:W-:Y:S01]  /*3360*/  LOP3.LUT R140, R11.reuse, 0x24, RZ, 0xfc, !PT ;  /* 0x000000240b8c7812 */ /* 0x040fe200078efcff */
[----:B------:R-:W4:Y:S01]  /*3370*/  @!P2 LDG.E.U16 R209, desc[UR18][R136.64] ;  /* 0x0000001288d1a981 */ /* 0x000f22000c1e1500 */
[----:B0-----:R-:W-:-:S03]  /*3380*/  LOP3.LUT R130, R11, 0x28, RZ, 0xfc, !PT ;  /* 0x000000280b827812 */ /* 0x001fc600078efcff */
[----:B------:R0:W4:Y:S01]  /*3390*/  @!P1 LDG.E.U16 R205, desc[UR18][R138.64] ;  /* 0x000000128acd9981 */ /* 0x000122000c1e1500 */
[----:B------:R-:W-:Y:S02]  /*33a0*/  PRMT R198, RZ, 0x7610, R198 ;  /* 0x00007610ffc67816 */ /* 0x000fe400000000c6 */
[----:B------:R-:W-:Y:S01]  /*33b0*/  ISETP.GE.AND P2, PT, R130, UR17, PT ;  /* 0x0000001182007c0c */ /* 0x000fe2000bf46270 */
[----:B------:R-:W-:Y:S01]  /*33c0*/  IMAD.WIDE R130, R98, 0x2, R128 ;  /* 0x0000000262827825 */ /* 0x000fe200078e0280 */
[----:B------:R-:W-:Y:S01]  /*33d0*/  ISETP.GE.AND P1, PT, R140, UR17, PT ;  /* 0x000000118c007c0c */ /* 0x000fe2000bf26270 */
[----:B------:R1:W4:Y:S01]  /*33e0*/  @!P5 LDG.E.U16 R199, desc[UR18][R132.64] ;  /* 0x0000001284c7d981 */ /* 0x000322000c1e1500 */
[----:B------:R-:W-:Y:S02]  /*33f0*/  PRMT R196, RZ, 0x7610, R196 ;  /* 0x00007610ffc47816 */ /* 0x000fe400000000c4 */
[C---:B0-----:R-:W-:Y:S01]  /*3400*/  LOP3.LUT R138, R11.reuse, 0x2a, RZ, 0xfc, !PT ;  /* 0x0000002a0b8a7812 */ /* 0x041fe200078efcff */
[----:B------:R-:W4:Y:S01]  /*3410*/  @!P0 LDG.E.U16 R198, desc[UR18][R130.64] ;  /* 0x0000001282c68981 */ /* 0x000f22000c1e1500 */
[----:B------:R-:W-:Y:S01]  /*3420*/  LOP3.LUT R141, R11, 0x22, RZ, 0xfc, !PT ;  /* 0x000000220b8d7812 */ /* 0x000fe200078efcff */
[----:B-1----:R-:W-:Y:S01]  /*3430*/  IMAD.WIDE R132, R102, 0x2, R128 ;  /* 0x0000000266847825 */ /* 0x002fe200078e0280 */
[----:B------:R-:W-:-:S02]  /*3440*/  ISETP.GE.AND P0, PT, R138, UR17, PT ;  /* 0x000000118a007c0c */ /* 0x000fc4000bf06270 */
[----:B------:R-:W-:Y:S01]  /*3450*/  PRMT R200, RZ, 0x7610, R200 ;  /* 0x00007610ffc87816 */ /* 0x000fe200000000c8 */
[----:B------:R-:W-:Y:S01]  /*3460*/  IMAD.WIDE R222, R94, 0x2, R128 ;  /* 0x000000025ede7825 */ /* 0x000fe200078e0280 */
[----:B------:R0:W4:Y:S01]  /*3470*/  @!P4 LDG.E.U16 R196, desc[UR18][R132.64] ;  /* 0x0000001284c4c981 */ /* 0x000122000c1e1500 */
[----:B------:R-:W-:Y:S02]  /*3480*/  ISETP.GE.AND P4, PT, R141, UR17, PT ;  /* 0x000000118d007c0c */ /* 0x000fe4000bf86270 */
[----:B------:R-:W-:Y:S01]  /*3490*/  LOP3.LUT R141, R11, 0x26, RZ, 0xfc, !PT ;  /* 0x000000260b8d7812 */ /* 0x000fe200078efcff */
[----:B------:R-:W4:Y:S01]  /*34a0*/  @!P1 LDG.E.U16 R200, desc[UR18][R222.64] ;  /* 0x00000012dec89981 */ /* 0x000f22000c1e1500 */
[----:B------:R-:W-:Y:S01]  /*34b0*/  PRMT R219, RZ, 0x7610, R219 ;  /* 0x00007610ffdb7816 */ /* 0x000fe200000000db */
[--C-:B------:R-:W-:Y:S01]  /*34c0*/  IMAD.WIDE R138, R91, 0x2, R128.reuse ;  /* 0x000000025b8a7825 */ /* 0x100fe200078e0280 */
[----:B------:R-:W-:Y:S02]  /*34d0*/  ISETP.GE.AND P5, PT, R141, UR17, PT ;  /* 0x000000118d007c0c */ /* 0x000fe4000bfa6270 */
[----:B------:R-:W-:Y:S01]  /*34e0*/  ISETP.GE.AND P1, PT, R15, UR17, PT ;  /* 0x000000110f007c0c */ /* 0x000fe2000bf26270 */
[----:B------:R-:W-:Y:S01]  /*34f0*/  IMAD.WIDE R134, R101, 0x2, R128 ;  /* 0x0000000265867825 */ /* 0x000fe200078e0280 */
[----:B------:R-:W-:Y:S01]  /*3500*/  PRMT R207, RZ, 0x7610, R207 ;  /* 0x00007610ffcf7816 */ /* 0x000fe200000000cf */
[----:B------:R-:W4:Y:S01]  /*3510*/  @!P0 LDG.E.U16 R219, desc[UR18][R138.64] ;  /* 0x000000128adb8981 */ /* 0x000f22000c1e1500 */
[----:B------:R-:W-:Y:S01]  /*3520*/  ISETP.GE.AND P0, PT, R18, UR17, PT ;  /* 0x0000001112007c0c */ /* 0x000fe2000bf06270 */
[----:B0-----:R-:W-:Y:S01]  /*3530*/  IMAD.WIDE R132, R97, 0x2, R128 ;  /* 0x0000000261847825 */ /* 0x001fe200078e0280 */
[----:B------:R-:W-:-:S02]  /*3540*/  PRMT R211, RZ, 0x7610, R211 ;  /* 0x00007610ffd37816 */ /* 0x000fc400000000d3 */
[----:B------:R0:W4:Y:S01]  /*3550*/  @!P6 LDG.E.U16 R207, desc[UR18][R134.64] ;  /* 0x0000001286cfe981 */ /* 0x000122000c1e1500 */
[----:B------:R-:W-:Y:S01]  /*3560*/  PRMT R215, RZ, 0x7610, R215 ;  /* 0x00007610ffd77816 */ /* 0x000fe200000000d7 */
[----:B------:R-:W-:Y:S01]  /*3570*/  IMAD.WIDE R136, R92, 0x2, R128 ;  /* 0x000000025c887825 */ /* 0x000fe200078e0280 */
[----:B------:R-:W-:Y:S01]  /*3580*/  PRMT R217, RZ, 0x7610, R217 ;  /* 0x00007610ffd97816 */ /* 0x000fe200000000d9 */
[----:B------:R-:W4:Y:S01]  /*3590*/  @!P3 LDG.E.U16 R211, desc[UR18][R132.64] ;  /* 0x0000001284d3b981 */ /* 0x000f22000c1e1500 */
[----:B------:R-:W-:Y:S01]  /*35a0*/  PRMT R202, RZ, 0x7610, R202 ;  /* 0x00007610ffca7816 */ /* 0x000fe200000000ca */
[----:B------:R-:W-:-:S04]  /*35b0*/  IMAD.WIDE R130, R123, 0x2, R128 ;  /* 0x000000027b827825 */ /* 0x000fc800078e0280 */
[----:B0-----:R-:W-:Y:S01]  /*35c0*/  IMAD.WIDE R134, R93, 0x2, R128 ;  /* 0x000000025d867825 */ /* 0x001fe200078e0280 */
[----:B------:R-:W4:Y:S01]  /*35d0*/  @!P2 LDG.E.U16 R217, desc[UR18][R136.64] ;  /* 0x0000001288d9a981 */ /* 0x000f22000c1e1500 */
[----:B------:R-:W-:Y:S02]  /*35e0*/  PRMT R225, RZ, 0x7610, R225 ;  /* 0x00007610ffe17816 */ /* 0x000fe400000000e1 */
[----:B------:R-:W-:Y:S01]  /*35f0*/  ISETP.GE.AND P3, PT, R16, UR17, PT ;  /* 0x0000001110007c0c */ /* 0x000fe2000bf66270 */
[----:B------:R0:W4:Y:S01]  /*3600*/  @!P5 LDG.E.U16 R215, desc[UR18][R134.64] ;  /* 0x0000001286d7d981 */ /* 0x000122000c1e1500 */
[----:B------:R-:W-:-:S03]  /*3610*/  ISETP.GE.AND P2, PT, R17, UR17, PT ;  /* 0x0000001111007c0c */ /* 0x000fc6000bf46270 */
[----:B------:R-:W4:Y:S01]  /*3620*/  @!P1 LDG.E.U16 R202, desc[UR18][R130.64] ;  /* 0x0000001282ca9981 */ /* 0x000f22000c1e1500 */
[----:B------:R-:W-:Y:S01]  /*3630*/  ISETP.GE.AND P1, PT, R19, UR17, PT ;  /* 0x0000001113007c0c */ /* 0x000fe2000bf26270 */
[----:B------:R-:W-:Y:S01]  /*3640*/  IMAD.WIDE R140, R95, 0x2, R128 ;  /* 0x000000025f8c7825 */ /* 0x000fe200078e0280 */
[----:B------:R-:W-:-:S03]  /*3650*/  PRMT R213, RZ, 0x7610, R213 ;  /* 0x00007610ffd57816 */ /* 0x000fc600000000d5 */
[----:B0-----:R-:W-:Y:S01]  /*3660*/  IMAD.WIDE R134, R120, 0x2, R128 ;  /* 0x0000000278867825 */ /* 0x001fe200078e0280 */
[----:B------:R-:W-:Y:S02]  /*3670*/  PRMT R221, RZ, 0x7610, R221 ;  /* 0x00007610ffdd7816 */ /* 0x000fe400000000dd */
[----:B------:R0:W4:Y:S01]  /*3680*/  @!P4 LDG.E.U16 R213, desc[UR18][R140.64] ;  /* 0x000000128cd5c981 */ /* 0x000122000c1e1500 */
[----:B------:R-:W-:-:S03]  /*3690*/  PRMT R223, RZ, 0x7610, R223 ;  /* 0x00007610ffdf7816 */ /* 0x000fc600000000df */
[----:B------:R-:W4:Y:S01]  /*36a0*/  @!P0 LDG.E.U16 R225, desc[UR18][R134.64] ;  /* 0x0000001286e18981 */ /* 0x000f22000c1e1500 */
[----:B------:R-:W-:Y:S01]  /*36b0*/  ISETP.GE.AND P0, PT, R22, UR17, PT ;  /* 0x0000001116007c0c */ /* 0x000fe2000bf06270 */
[----:B------:R-:W-:Y:S01]  /*36c0*/  IMAD.WIDE R132, R122, 0x2, R128 ;  /* 0x000000027a847825 */ /* 0x000fe200078e0280 */
[----:B------:R-:W-:-:S03]  /*36d0*/  PRMT R204, RZ, 0x7610, R204 ;  /* 0x00007610ffcc7816 */ /* 0x000fc600000000cc */
[--C-:B0-----:R-:W-:Y:S01]  /*36e0*/  IMAD.WIDE R140, R121, 0x2, R128.reuse ;  /* 0x00000002798c7825 */ /* 0x101fe200078e0280 */
[----:B------:R0:W4:Y:S03]  /*36f0*/  @!P3 LDG.E.U16 R221, desc[UR18][R132.64] ;  /* 0x0000001284ddb981 */ /* 0x000126000c1e1500 */
[----:B------:R-:W-:Y:S01]  /*3700*/  IMAD.WIDE R136, R119, 0x2, R128 ;  /* 0x0000000277887825 */ /* 0x000fe200078e0280 */
[----:B------:R-:W4:Y:S01]  /*3710*/  @!P2 LDG.E.U16 R223, desc[UR18][R140.64] ;  /* 0x000000128cdfa981 */ /* 0x000f22000c1e1500 */
[----:B------:R-:W-:Y:S02]  /*3720*/  PRMT R231, RZ, 0x7610, R231 ;  /* 0x00007610ffe77816 */ /* 0x000fe400000000e7 */
[----:B------:R-:W-:Y:S01]  /*3730*/  ISETP.GE.AND P3, PT, R20, UR17, PT ;  /* 0x0000001114007c0c */ /* 0x000fe2000bf66270 */
[----:B------:R-:W4:Y:S01]  /*3740*/  @!P1 LDG.E.U16 R204, desc[UR18][R136.64] ;  /* 0x0000001288cc9981 */ /* 0x000f22000c1e1500 */
[----:B------:R-:W-:Y:S01]  /*3750*/  ISETP.GE.AND P2, PT, R21, UR17, PT ;  /* 0x0000001115007c0c */ /* 0x000fe2000bf46270 */
[----:B0-----:R-:W-:Y:S01]  /*3760*/  IMAD.WIDE R132, R116, 0x2, R128 ;  /* 0x0000000274847825 */ /* 0x001fe200078e0280 */
[----:B------:R-:W-:-:S02]  /*3770*/  ISETP.GE.AND P4, PT, R23, UR17, PT ;  /* 0x0000001117007c0c */ /* 0x000fc4000bf86270 */
[----:B------:R-:W-:Y:S02]  /*3780*/  ISETP.GE.AND P1, PT, R88, UR17, PT ;  /* 0x0000001158007c0c */ /* 0x000fe4000bf26270 */
[----:B------:R0:W4:Y:S01]  /*3790*/  @!P0 LDG.E.U16 R231, desc[UR18][R132.64] ;  /* 0x0000001284e78981 */ /* 0x000122000c1e1500 */
[----:B------:R-:W-:Y:S01]  /*37a0*/  PRMT R227, RZ, 0x7610, R227 ;  /* 0x00007610ffe37816 */ /* 0x000fe200000000e3 */
[----:B------:R-:W-:Y:S01]  /*37b0*/  IMAD.WIDE R138, R118, 0x2, R128 ;  /* 0x00000002768a7825 */ /* 0x000fe200078e0280 */
[----:B------:R-:W-:Y:S02]  /*37c0*/  PRMT R229, RZ, 0x7610, R229 ;  /* 0x00007610ffe57816 */ /* 0x000fe400000000e5 */
[----:B------:R-:W-:Y:S01]  /*37d0*/  PRMT R206, RZ, 0x7610, R206 ;  /* 0x00007610ffce7816 */ /* 0x000fe200000000ce */
[----:B------:R-:W-:Y:S01]  /*37e0*/  IMAD.WIDE R130, R117, 0x2, R128 ;  /* 0x0000000275827825 */ /* 0x000fe200078e0280 */
[----:B------:R-:W4:Y:S03]  /*37f0*/  @!P3 LDG.E.U16 R227, desc[UR18][R138.64] ;  /* 0x000000128ae3b981 */ /* 0x000f26000c1e1500 */
[--C-:B0-----:R-:W-:Y:S01]  /*3800*/  IMAD.MOV.U32 R133, RZ, RZ, R233.reuse ;  /* 0x000000ffff857224 */ /* 0x101fe200078e00e9 */
[----:B------:R-:W-:Y:S01]  /*3810*/  PRMT R233, RZ, 0x7610, R233 ;  /* 0x00007610ffe97816 */ /* 0x000fe200000000e9 */
[--C-:B------:R-:W-:Y:S01]  /*3820*/  IMAD.WIDE R140, R115, 0x2, R128.reuse ;  /* 0x00000002738c7825 */ /* 0x100fe200078e0280 */
[----:B------:R0:W4:Y:S03]  /*3830*/  @!P2 LDG.E.U16 R229, desc[UR18][R130.64] ;  /* 0x0000001282e5a981 */ /* 0x000126000c1e1500 */
[----:B------:R-:W-:Y:S01]  /*3840*/  IMAD.WIDE R134, R114, 0x2, R128 ;  /* 0x0000000272867825 */ /* 0x000fe200078e0280 */
[----:B------:R-:W4:Y:S04]  /*3850*/  @!P4 LDG.E.U16 R206, desc[UR18][R140.64] ;  /* 0x000000128ccec981 */ /* 0x000f28000c1e1500 */
[----:B------:R-:W4:Y:S01]  /*3860*/  @!P1 LDG.E.U16 R233, desc[UR18][R134.64] ;  /* 0x0000001286e99981 */ /* 0x000f22000c1e1500 */
[----:B------:R-:W-:Y:S01]  /*3870*/  BAR.SYNC.DEFER_BLOCKING 0x0 ;  /* 0x0000000000007b1d */ /* 0x000fe20000010000 */
[----:B------:R-:W-:Y:S01]  /*3880*/  ISETP.GE.AND P2, PT, R9, UR17, PT ;  /* 0x0000001109007c0c */ /* 0x000fe2000bf46270 */
[----:B------:R-:W-:-:S02]  /*3890*/  IMAD.MOV.U32 R132, RZ, RZ, R208 ;  /* 0x000000ffff847224 */ /* 0x000fc400078e00d0 */
[----:B0-----:R-:W-:Y:S02]  /*38a0*/  IMAD.MOV.U32 R130, RZ, RZ, R210 ;  /* 0x000000ffff827224 */ /* 0x001fe400078e00d2 */
[--C-:B------:R-:W-:Y:S01]  /*38b0*/  IMAD.MOV.U32 R131, RZ, RZ, R235.reuse ;  /* 0x000000ffff837224 */ /* 0x100fe200078e00eb */
[----:B------:R-:W-:Y:S01]  /*38c0*/  PRMT R235, RZ, 0x7610, R235 ;  /* 0x00007610ffeb7816 */ /* 0x000fe200000000eb */
[----:B------:R-:W-:Y:S01]  /*38d0*/  IMAD.WIDE R138, R89, 0x2, R132 ;  /* 0x00000002598a7825 */ /* 0x000fe200078e0284 */
[----:B------:R-:W-:-:S03]  /*38e0*/  PRMT R208, RZ, 0x7610, R208 ;  /* 0x00007610ffd07816 */ /* 0x000fc600000000d0 */
[----:B------:R-:W-:Y:S01]  /*38f0*/  IMAD.WIDE R136, R89, 0x2, R130 ;  /* 0x0000000259887825 */ /* 0x000fe200078e0282 */
[----:B------:R-:W-:Y:S02]  /*3900*/  PRMT R210, RZ, 0x7610, R210 ;  /* 0x00007610ffd27816 */ /* 0x000fe400000000d2 */
[----:B------:R-:W-:Y:S01]  /*3910*/  PRMT R239, RZ, 0x7610, R239 ;  /* 0x00007610ffef7816 */ /* 0x000fe200000000ef */
[----:B------:R0:W4:Y:S04]  /*3920*/  @!P2 LDG.E.U16 R235, desc[UR18][R138.64] ;  /* 0x000000128aeba981 */ /* 0x000128000c1e1500 */
[----:B------:R1:W4:Y:S01]  /*3930*/  @!P2 LDG.E.U16 R208, desc[UR18][R136.64] ;  /* 0x0000001288d0a981 */ /* 0x000322000c1e1500 */
[----:B0-----:R-:W-:Y:S02]  /*3940*/  IMAD.MOV.U32 R138, RZ, RZ, R144 ;  /* 0x000000ffff8a7224 */ /* 0x001fe400078e0090 */
[----:B------:R-:W-:-:S02]  /*3950*/  IMAD.MOV.U32 R139, RZ, RZ, R145 ;  /* 0x000000ffff8b7224 */ /* 0x000fc400078e0091 */
[----:B-1----:R-:W-:Y:S02]  /*3960*/  IMAD.MOV.U32 R136, RZ, RZ, R146 ;  /* 0x000000ffff887224 */ /* 0x002fe400078e0092 */
[----:B------:R-:W-:Y:S02]  /*3970*/  IMAD.MOV.U32 R137, RZ, RZ, R147 ;  /* 0x000000ffff897224 */ /* 0x000fe400078e0093 */
[----:B------:R-:W-:-:S04]  /*3980*/  IMAD.WIDE R144, R89, 0x2, R138 ;  /* 0x0000000259907825 */ /* 0x000fc800078e028a */
[----:B------:R-:W-:Y:S01]  /*3990*/  IMAD.WIDE R146, R89, 0x2, R136 ;  /* 0x0000000259927825 */ /* 0x000fe200078e0288 */
[----:B------:R0:W4:Y:S01]  /*39a0*/  @!P2 LDG.E.U16 R210, desc[UR18][R144.64] ;  /* 0x0000001290d2a981 */ /* 0x000122000c1e1500 */
[----:B------:R-:W-:-:S03]  /*39b0*/  PRMT R214, RZ, 0x7610, R214 ;  /* 0x00007610ffd67816 */ /* 0x000fc600000000d6 */
[----:B------:R1:W4:Y:S01]  /*39c0*/  @!P2 LDG.E.U16 R239, desc[UR18][R146.64] ;  /* 0x0000001292efa981 */ /* 0x000322000c1e1500 */
[----:B------:R-:W-:Y:S02]  /*39d0*/  IMAD.MOV.U32 R134, RZ, RZ, R152 ;  /* 0x000000ffff867224 */ /* 0x000fe400078e0098 */
[----:B0-----:R-:W-:Y:S02]  /*39e0*/  IMAD.MOV.U32 R144, RZ, RZ, R150 ;  /* 0x000000ffff907224 */ /* 0x001fe400078e0096 */
[----:B------:R-:W-:Y:S02]  /*39f0*/  IMAD.MOV.U32 R145, RZ, RZ, R151 ;  /* 0x000000ffff917224 */ /* 0x000fe400078e0097 */
[----:B-1----:R-:W-:Y:S02]  /*3a00*/  IMAD.MOV.U32 R146, RZ, RZ, R148 ;  /* 0x000000ffff927224 */ /* 0x002fe400078e0094 */
[----:B------:R-:W-:Y:S01]  /*3a10*/  IMAD.MOV.U32 R147, RZ, RZ, R149 ;  /* 0x000000ffff937224 */ /* 0x000fe200078e0095 */
[----:B------:R-:W-:Y:S01]  /*3a20*/  PRMT R241, RZ, 0x7610, R241 ;  /* 0x00007610fff17816 */ /* 0x000fe200000000f1 */
[----:B------:R-:W-:-:S02]  /*3a30*/  IMAD.MOV.U32 R135, RZ, RZ, R153 ;  /* 0x000000ffff877224 */ /* 0x000fc400078e0099 */
[----:B------:R-:W-:Y:S02]  /*3a40*/  IMAD.MOV.U32 R140, RZ, RZ, R142 ;  /* 0x000000ffff8c7224 */ /* 0x000fe400078e008e */
[----:B------:R-:W-:Y:S02]  /*3a50*/  IMAD.MOV.U32 R141, RZ, RZ, R143 ;  /* 0x000000ffff8d7224 */ /* 0x000fe400078e008f */
[C---:B------:R-:W-:Y:S01]  /*3a60*/  IMAD.WIDE R150, R89.reuse, 0x2, R144 ;  /* 0x0000000259967825 */ /* 0x040fe200078e0290 */
[----:B------:R-:W-:Y:S02]  /*3a70*/  PRMT R237, RZ, 0x7610, R237 ;  /* 0x00007610ffed7816 */ /* 0x000fe400000000ed */
[----:B------:R-:W-:Y:S01]  /*3a80*/  PRMT R212, RZ, 0x7610, R212 ;  /* 0x00007610ffd47816 */ /* 0x000fe200000000d4 */
[C---:B------:R-:W-:Y:S01]  /*3a90*/  IMAD.WIDE R148, R89.reuse, 0x2, R146 ;  /* 0x0000000259947825 */ /* 0x040fe200078e0292 */
[----:B------:R0:W4:Y:S03]  /*3aa0*/  @!P2 LDG.E.U16 R214, desc[UR18][R150.64] ;  /* 0x0000001296d6a981 */ /* 0x000126000c1e1500 */
[C---:B------:R-:W-:Y:S01]  /*3ab0*/  IMAD.WIDE R142, R89.reuse, 0x2, R140 ;  /* 0x00000002598e7825 */ /* 0x040fe200078e028c */
[----:B------:R1:W4:Y:S03]  /*3ac0*/  @!P2 LDG.E.U16 R241, desc[UR18][R148.64] ;  /* 0x0000001294f1a981 */ /* 0x000326000c1e1500 */
[----:B------:R-:W-:Y:S01]  /*3ad0*/  IMAD.WIDE R152, R89, 0x2, R134 ;  /* 0x0000000259987825 */ /* 0x000fe200078e0286 */
[----:B------:R1:W4:Y:S03]  /*3ae0*/  @!P2 LDG.E.U16 R237, desc[UR18][R142.64] ;  /* 0x000000128eeda981 */ /* 0x000326000c1e1500 */
[----:B0-----:R-:W-:Y:S01]  /*3af0*/  IMAD.MOV.U32 R150, RZ, RZ, R158 ;  /* 0x000000ffff967224 */ /* 0x001fe200078e009e */
[----:B------:R0:W4:Y:S01]  /*3b00*/  @!P2 LDG.E.U16 R212, desc[UR18][R152.64] ;  /* 0x0000001298d4a981 */ /* 0x000122000c1e1500 */
[----:B------:R-:W-:-:S02]  /*3b10*/  IMAD.MOV.U32 R151, RZ, RZ, R159 ;  /* 0x000000ffff977224 */ /* 0x000fc400078e009f */
[--C-:B-1----:R-:W-:Y:S01]  /*3b20*/  IMAD.MOV.U32 R148, RZ, RZ, R216.reuse ;  /* 0x000000ffff947224 */ /* 0x102fe200078e00d8 */
[----:B------:R-:W-:Y:S01]  /*3b30*/  PRMT R216, RZ, 0x7610, R216 ;  /* 0x00007610ffd87816 */ /* 0x000fe200000000d8 */
[----:B------:R-:W-:Y:S02]  /*3b40*/  IMAD.MOV.U32 R142, RZ, RZ, R154 ;  /* 0x000000ffff8e7224 */ /* 0x000fe400078e009a */
[----:B------:R-:W-:Y:S02]  /*3b50*/  IMAD.MOV.U32 R143, RZ, RZ, R155 ;  /* 0x000000ffff8f7224 */ /* 0x000fe400078e009b */
[----:B0-----:R-:W-:Y:S01]  /*3b60*/  IMAD.WIDE R152, R89, 0x2, R150 ;  /* 0x0000000259987825 */ /* 0x001fe200078e0296 */
[----:B------:R-:W-:-:S03]  /*3b70*/  PRMT R243, RZ, 0x7610, R243 ;  /* 0x00007610fff37816 */ /* 0x000fc600000000f3 */
[C---:B------:R-:W-:Y:S01]  /*3b80*/  IMAD.WIDE R154, R89.reuse, 0x2, R142 ;  /* 0x00000002599a7825 */ /* 0x040fe200078e028e */
[----:B------:R0:W4:Y:S04]  /*3b90*/  @!P2 LDG.E.U16 R216, desc[UR18][R152.64] ;  /* 0x0000001298d8a981 */ /* 0x000128000c1e1500 */
[----:B------:R1:W4:Y:S01]  /*3ba0*/  @!P2 LDG.E.U16 R243, desc[UR18][R154.64] ;  /* 0x000000129af3a981 */ /* 0x000322000c1e1500 */
[--C-:B0-----:R-:W-:Y:S02]  /*3bb0*/  IMAD.MOV.U32 R152, RZ, RZ, R218.reuse ;  /* 0x000000ffff987224 */ /* 0x101fe400078e00da */
[----:B------:R-:W-:Y:S01]  /*3bc0*/  IMAD.MOV.U32 R153, RZ, RZ, R247 ;  /* 0x000000ffff997224 */ /* 0x000fe200078e00f7 */
[----:B------:R-:W-:Y:S01]  /*3bd0*/  PRMT R218, RZ, 0x7610, R218 ;  /* 0x00007610ffda7816 */ /* 0x000fe200000000da */
[----:B-1----:R-:W-:Y:S01]  /*3be0*/  IMAD.WIDE R154, R89, 0x2, R152 ;  /* 0x00000002599a7825 */ /* 0x002fe200078e0298 */
[----:B------:R-:W-:-:S04]  /*3bf0*/  PRMT R247, RZ, 0x7610, R247 ;  /* 0x00007610fff77816 */ /* 0x000fc800000000f7 */
[----:B------:R0:W4:Y:S01]  /*3c00*/  @!P2 LDG.E.U16 R218, desc[UR18][R154.64] ;  /* 0x000000129adaa981 */ /* 0x000122000c1e1500 */
[--C-:B------:R-:W-:Y:S01]  /*3c10*/  IMAD.MOV.U32 R149, RZ, RZ, R245.reuse ;  /* 0x000000ffff957224 */ /* 0x100fe200078e00f5 */
[----:B------:R-:W-:Y:S01]  /*3c20*/  PRMT R245, RZ, 0x7610, R245 ;  /* 0x00007610fff57816 */ /* 0x000fe200000000f5 */
[----:B0-----:R-:W-:Y:S02]  /*3c30*/  IMAD.MOV.U32 R154, RZ, RZ, R156 ;  /* 0x000000ffff9a7224 */ /* 0x001fe400078e009c */
[----:B------:R-:W-:Y:S02]  /*3c40*/  IMAD.MOV.U32 R155, RZ, RZ, R157 ;  /* 0x000000ffff9b7224 */ /* 0x000fe400078e009d */
[----:B------:R-:W-:-:S04]  /*3c50*/  IMAD.WIDE R156, R89, 0x2, R154 ;  /* 0x00000002599c7825 */ /* 0x000fc800078e029a */
        /* <DEDUP_REMOVED lines=8> */
[----:B------:R0:W4:Y:S02]  /*3ce0*/  @!P2 LDG.E.U16 R220, desc[UR18][R158.64] ;  /* 0x000000129edca981 */ /* 0x000124000c1e1500 */
[----:B0-----:R-:W-:Y:S02]  /*3cf0*/  IMAD.MOV.U32 R158, RZ, RZ, R160 ;  /* 0x000000ffff9e7224 */ /* 0x001fe400078e00a0 */
[----:B------:R-:W-:Y:S02]  /*3d00*/  IMAD.MOV.U32 R159, RZ, RZ, R161 ;  /* 0x000000ffff9f7224 */ /* 0x000fe400078e00a1 */
[----:B------:R-:W-:Y:S01]  /*3d10*/  IMAD.WIDE R160, R89, 0x2, R158 ;  /* 0x0000000259a07825 */ /* 0x000fe200078e029e */
        /* <DEDUP_REMOVED lines=70> */
[----:B---3--:R0:W-:Y:S04]  /*4180*/  STS.U16 [R0+UR16], R248 ;  /* 0x000000f800007988 */ /* 0x0081e80008000410 */
[----:B------:R1:W3:Y:S01]  /*4190*/  @!P2 LDG.E.U16 R250, desc[UR18][R188.64] ;  /* 0x00000012bcfaa981 */ /* 0x0002e2000c1e1500 */
[----:B0-----:R-:W-:Y:S01]  /*41a0*/  PRMT R248, RZ, 0x7610, R248 ;  /* 0x00007610fff87816 */ /* 0x001fe200000000f8 */
[----:B-1----:R-:W-:-:S02]  /*41b0*/  IMAD.MOV.U32 R188, RZ, RZ, R2 ;  /* 0x000000ffffbc7224 */ /* 0x002fc400078e0002 */
[----:B------:R-:W-:Y:S02]  /*41c0*/  IMAD.MOV.U32 R189, RZ, RZ, R3 ;  /* 0x000000ffffbd7224 */ /* 0x000fe400078e0003 */
[----:B------:R-:W-:Y:S01]  /*41d0*/  IMAD.WIDE R2, R89, 0x2, R188 ;  /* 0x0000000259027825 */ /* 0x000fe200078e02bc */
[----:B-----5:R0:W-:Y:S04]  /*41e0*/  STS.U16 [R0+UR16+0x400], R246 ;  /* 0x000400f600007988 */ /* 0x0201e80008000410 */
[----:B------:R1:W5:Y:S01]  /*41f0*/  @!P2 LDG.E.U16 R248, desc[UR18][R2.64] ;  /* 0x0000001202f8a981 */ /* 0x000362000c1e1500 */
[----:B0-----:R-:W-:Y:S01]  /*4200*/  PRMT R246, RZ, 0x7610, R246 ;  /* 0x00007610fff67816 */ /* 0x001fe200000000f6 */
[----:B-1----:R-:W-:Y:S02]  /*4210*/  IMAD.MOV.U32 R2, RZ, RZ, R4 ;  /* 0x000000ffff027224 */ /* 0x002fe400078e0004 */
[----:B------:R-:W-:-:S02]  /*4220*/  IMAD.MOV.U32 R3, RZ, RZ, R5 ;  /* 0x000000ffff037224 */ /* 0x000fc400078e0005 */
[----:B------:R-:W-:Y:S01]  /*4230*/  IMAD.WIDE R4, R89, 0x2, R2 ;  /* 0x0000000259047825 */ /* 0x000fe200078e0202 */
[----:B------:R-:W-:-:S04]  /*4240*/  PRMT R252, RZ, 0x7610, R252 ;  /* 0x00007610fffc7816 */ /* 0x000fc800000000fc */
[----:B------:R0:W5:Y:S02]  /*4250*/  @!P2 LDG.E.U16 R246, desc[UR18][R4.64] ;  /* 0x0000001204f6a981 */ /* 0x000164000c1e1500 */
[----:B0-----:R-:W-:Y:S02]  /*4260*/  IMAD.MOV.U32 R4, RZ, RZ, R6 ;  /* 0x000000ffff047224 */ /* 0x001fe400078e0006 */
[----:B------:R-:W-:Y:S02]  /*4270*/  IMAD.MOV.U32 R5, RZ, RZ, R7 ;  /* 0x000000ffff057224 */ /* 0x000fe400078e0007 */
[----:B------:R-:W-:-:S05]  /*4280*/  IMAD.WIDE R6, R89, 0x2, R4 ;  /* 0x0000000259067825 */ /* 0x000fca00078e0204 */
[----:B------:R-:W5:Y:S04]  /*4290*/  @!P2 LDG.E.U16 R252, desc[UR18][R6.64] ;  /* 0x0000001206fca981 */ /* 0x000f68000c1e1500 */
[----:B--2---:R-:W-:Y:S04]  /*42a0*/  STS.U16 [R0+UR16+0x800], R197 ;  /* 0x000800c500007988 */ /* 0x004fe80008000410 */
[----:B----4-:R-:W-:Y:S04]  /*42b0*/  STS.U16 [R0+UR16+0xc00], R199 ;  /* 0x000c00c700007988 */ /* 0x010fe80008000410 */
[----:B------:R-:W-:Y:S04]  /*42c0*/  STS.U16 [R0+UR16+0x1000], R205 ;  /* 0x001000cd00007988 */ /* 0x000fe80008000410 */
        /* <DEDUP_REMOVED lines=40> */
[----:B------:R-:W-:Y:S01]  /*4550*/  STS.U16 [R8+UR16+0x7400], R242 ;  /* 0x007400f208007988 */ /* 0x000fe20008000410 */
[----:B------:R-:W-:-:S03]  /*4560*/  USHF.L.U32 UR4, UR24, 0x7, URZ ;  /* 0x0000000718047899 */ /* 0x000fc6000800063f */
[----:B---3--:R-:W-:Y:S01]  /*4570*/  STS.U16 [R8+UR16+0x7800], R250 ;  /* 0x007800fa08007988 */ /* 0x008fe20008000410 */
[----:B------:R-:W-:-:S03]  /*4580*/  ULOP3.LUT UR4, UR4, 0x200, URZ, 0xc0, !UPT ;  /* 0x0000020004047892 */ /* 0x000fc6000f8ec03f */
[----:B-----5:R-:W-:Y:S04]  /*4590*/  STS.U16 [R8+UR16+0x7c00], R246 ;  /* 0x007c00f608007988 */ /* 0x020fe80008000410 */
[----:B------:R-:W-:Y:S04]  /*45a0*/  STS.U16 [R125+UR16+0x4200], R208 ;  /* 0x004200d07d007988 */ /* 0x000fe80008000410 */
[----:B------:R-:W-:Y:S04]  /*45b0*/  STS.U16 [R125+UR16+0x4600], R210 ;  /* 0x004600d27d007988 */ /* 0x000fe80008000410 */
[----:B------:R-:W-:Y:S04]  /*45c0*/  STS.U16 [R125+UR16+0x4a00], R212 ;  /* 0x004a00d47d007988 */ /* 0x000fe80008000410 */
[----:B------:R-:W-:Y:S04]  /*45d0*/  STS.U16 [R125+UR16+0x4e00], R214 ;  /* 0x004e00d67d007988 */ /* 0x000fe80008000410 */
[----:B------:R-:W-:Y:S04]  /*45e0*/  STS.U16 [R125+UR16+0x5200], R216 ;  /* 0x005200d87d007988 */ /* 0x000fe80008000410 */
[----:B------:R-:W-:Y:S04]  /*45f0*/  STS.U16 [R125+UR16+0x5600], R218 ;  /* 0x005600da7d007988 */ /* 0x000fe80008000410 */
[----:B------:R0:W-:Y:S04]  /*4600*/  STS.U16 [R125+UR16+0x5a00], R220 ;  /* 0x005a00dc7d007988 */ /* 0x0001e80008000410 */
        /* <DEDUP_REMOVED lines=8> */
[----:B------:R1:W-:Y:S01]  /*4690*/  STS.U16 [R125+UR16+0x7e00], R252 ;  /* 0x007e00fc7d007988 */ /* 0x0003e20008000410 */
[----:B------:R2:W-:Y:S06]  /*46a0*/  MEMBAR.ALL.CTA ;  /* 0x0000000000007992 */ /* 0x0005ec0000008000 */
[----:B--2---:R-:W2:Y:S01]  /*46b0*/  FENCE.VIEW.ASYNC.S ;  /* 0x00000000000073c6 */ /* 0x004ea20000000000 */
[----:B------:R-:W-:Y:S01]  /*46c0*/  ULEA.HI UR4, UR16, UR4, URZ, 0x1c ;  /* 0x0000000410047291 */ /* 0x000fe2000f8fe03f */
[----:B--2---:R-:W-:Y:S03]  /*46d0*/  BAR.SYNC.DEFER_BLOCKING 0x0 ;  /* 0x0000000000007b1d */ /* 0x004fe60000010000 */
[----:B------:R-:W-:-:S03]  /*46e0*/  ULOP3.LUT UR12, UR4, 0x3fff, URZ, 0xc0, !UPT ;  /* 0x00003fff040c7892 */ /* 0x000fc6000f8ec03f */
[----:B------:R-:W-:Y:S01]  /*46f0*/  UMOV UR15, 0x40000040 ;  /* 0x40000040000f7882 */ /* 0x000fe20000000000 */
[----:B------:R-:W-:Y:S01]  /*4700*/  UMOV UR13, 0x40000040 ;  /* 0x40000040000d7882 */ /* 0x000fe20000000000 */
[----:B------:R-:W-:-:S06]  /*4710*/  WARPGROUP.ARRIVE ;  /* 0x00000000000079c5 */ /* 0x000fcc0000000000 */
[----:B------:R-:W-:Y:S01]  /*4720*/  HGMMA.64x128x16.F32.BF16 R24, gdesc[UR12].tnspA, R24 ;  /* 0x21e000000c1879f0 */ /* 0x000fe20008701818 */
[----:B------:R-:W-:Y:S01]  /*4730*/  UIADD3 UR12, UP0, UR12, 0x80, URZ ;  /* 0x000000800c0c7890 */ /* 0x000fe2000ff1e03f */
[----:B------:R-:W-:-:S03]  /*4740*/  UMOV UR4, URZ ;  /* 0x0000003f00047c82 */ /* 0x000fc60008000000 */
[----:B------:R-:W-:-:S03]  /*4750*/  UIADD3.X UR5, UR4, 0x40000040, URZ, UP0, !UPT ;  /* 0x4000004004057890 */ /* 0x000fc600087fe43f */
[----:B------:R-:W-:-:S06]  /*4760*/  UMOV UR4, UR12 ;  /* 0x0000000c00047c82 */ /* 0x000fcc0008000000 */
[----:B------:R-:W-:Y:S01]  /*4770*/  HGMMA.64x128x16.F32.BF16 R24, gdesc[UR4].tnspA, R24 ;  /* 0x21e00000041879f0 */ /* 0x000fe20008701818 */
[----:B------:R-:W-:Y:S02]  /*4780*/  UIADD3.64 UR20, UR4, 0x80, URZ ;  /* 0x0000008004147897 */ /* 0x000fe4000fffe03f */
[----:B------:R-:W-:-:S09]  /*4790*/  UIADD3.64 UR8, UR4, 0x100, URZ ;  /* 0x0000010004087897 */ /* 0x000fd2000fffe03f */
[----:B------:R-:W-:Y:S01]  /*47a0*/  HGMMA.64x128x16.F32.BF16 R24, gdesc[UR20].tnspA, R24 ;  /* 0x21e00000141879f0 */ /* 0x000fe20008701818 */
[----:B------:R-:W-:-:S04]  /*47b0*/  IMAD.WIDE R6, R90, 0x2, R4 ;  /* 0x000000025a067825 */ /* 0x000fc800078e0204 */
[----:B------:R-:W-:Y:S02]  /*47c0*/  VIADD R124, R124, 0xffffffff ;  /* 0xffffffff7c7c7836 */ /* 0x000fe40000000000 */
[----:B------:R-:W-:-:S04]  /*47d0*/  IMAD.WIDE R4, R90, 0x2, R2 ;  /* 0x000000025a047825 */ /* 0x000fc800078e0202 */
[----:B------:R-:W-:Y:S01]  /*47e0*/  IMAD.WIDE R2, R90, 0x2, R188 ;  /* 0x000000025a027825 */ /* 0x000fe200078e02bc */
[----:B------:R-:W-:Y:S01]  /*47f0*/  ISETP.NE.U32.AND P0, PT, R124, RZ, PT ;  /* 0x000000ff7c00720c */ /* 0x000fe20003f05070 */
[----:B------:R-:W-:Y:S02]  /*4800*/  HGMMA.64x128x16.F32.BF16 R24, gdesc[UR8].tnspA, R24, gsb0 ;  /* 0x21e00000081879f0 */ /* 0x000fe40008001818 */
[----:B------:R-:W-:-:S04]  /*4810*/  IMAD.WIDE R188, R90, 0x2, R186 ;  /* 0x000000025abc7825 */ /* 0x000fc800078e02ba */
        /* <DEDUP_REMOVED lines=9> */
[----:B------:R-:W-:Y:S01]  /*48b0*/  IMAD.WIDE R168, R90, 0x2, R166 ;  /* 0x000000025aa87825 */ /* 0x000fe200078e02a6 */
[----:B------:R-:W-:-:S03]  /*48c0*/  UIADD3 UR17, UR17, -0x40, URZ ;  /* 0xffffffc011117890 */ /* 0x000fc6000fffe03f */
[----:B------:R-:W-:-:S04]  /*48d0*/  IMAD.WIDE R166, R90, 0x2, R164 ;  /* 0x000000025aa67825 */ /* 0x000fc800078e02a4 */
[----:B------:R-:W-:-:S04]  /*48e0*/  IMAD.WIDE R164, R90, 0x2, R162 ;  /* 0x000000025aa47825 */ /* 0x000fc800078e02a2 */
[----:B------:R-:W-:-:S04]  /*48f0*/  IMAD.WIDE R162, R90, 0x2, R160 ;  /* 0x000000025aa27825 */ /* 0x000fc800078e02a0 */
[----:B0-----:R-:W-:-:S04]  /*4900*/  IMAD.WIDE R220, R90, 0x2, R156 ;  /* 0x000000025adc7825 */ /* 0x001fc800078e029c */
        /* <DEDUP_REMOVED lines=10> */
[----:B------:R-:W-:Y:S02]  /*49b0*/  IMAD.MOV.U32 R249, RZ, RZ, R221 ;  /* 0x000000fffff97224 */ /* 0x000fe400078e00dd */
[----:B------:R-:W-:Y:S02]  /*49c0*/  IMAD.MOV.U32 R247, RZ, RZ, R219 ;  /* 0x000000fffff77224 */ /* 0x000fe400078e00db */
[----:B------:R-:W-:Y:S02]  /*49d0*/  IMAD.MOV.U32 R245, RZ, RZ, R217 ;  /* 0x000000fffff57224 */ /* 0x000fe400078e00d9 */
[----:B------:R-:W-:-:S04]  /*49e0*/  IMAD.WIDE R152, R90, 0x2, R134 ;  /* 0x000000025a987825 */ /* 0x000fc800078e0286 */
[----:B------:R-:W-:-:S04]  /*49f0*/  IMAD.WIDE R146, R90, 0x2, R136 ;  /* 0x000000025a927825 */ /* 0x000fc800078e0288 */
[----:B------:R-:W-:-:S04]  /*4a00*/  IMAD.WIDE R144, R90, 0x2, R138 ;  /* 0x000000025a907825 */ /* 0x000fc800078e028a */
[----:B------:R-:W-:-:S04]  /*4a10*/  IMAD.WIDE R142, R90, 0x2, R140 ;  /* 0x000000025a8e7825 */ /* 0x000fc800078e028c */
[----:B------:R-:W-:-:S04]  /*4a20*/  IMAD.WIDE R128, R112, 0x2, R128 ;  /* 0x0000000270807825 */ /* 0x000fc800078e0280 */
[----:B------:R-:W-:Y:S02]  /*4a30*/  IMAD.MOV.U32 R235, RZ, RZ, R211 ;  /* 0x000000ffffeb7224 */ /* 0x000fe400078e00d3 */
[----:B------:R-:W-:Y:S01]  /*4a40*/  IMAD.MOV.U32 R233, RZ, RZ, R209 ;  /* 0x000000ffffe97224 */ /* 0x000fe200078e00d1 */
[----:B------:R-:W-:Y:S02]  /*4a50*/  WARPGROUP.DEPBAR.LE gsb0, 0x0 ;  /* 0x00008000000079c5 */ /* 0x000fe40000010000 */
[----:B-1----:R-:W-:Y:S05]  /*4a60*/  @P0 BRA `(.L_x_1) ;  /* 0xffffffe400280947 */ /* 0x002fea000383ffff */
[----:B------:R-:W-:Y:S02]  /*4a70*/  F2FP.BF16.F32.PACK_AB R83, R87, R83 ;  /* 0x000000535753723e */ /* 0x000fe400000010ff */
[----:B------:R-:W-:Y:S02]  /*4a80*/  F2FP.BF16.F32.PACK_AB R82, R86, R82 ;  /* 0x000000525652723e */ /* 0x000fe400000010ff */
[----:B------:R-:W-:Y:S02]  /*4a90*/  F2FP.BF16.F32.PACK_AB R81, R85, R81 ;  /* 0x000000515551723e */ /* 0x000fe400000010ff */
[----:B------:R-:W-:Y:S02]  /*4aa0*/  F2FP.BF16.F32.PACK_AB R80, R84, R80 ;  /* 0x000000505450723e */ /* 0x000fe400000010ff */
[----:B------:R-:W-:Y:S02]  /*4ab0*/  F2FP.BF16.F32.PACK_AB R75, R79, R75 ;  /* 0x0000004b4f4b723e */ /* 0x000fe400000010ff */
[----:B------:R-:W-:-:S02]  /*4ac0*/  F2FP.BF16.F32.PACK_AB R74, R78, R74 ;  /* 0x0000004a4e4a723e */ /* 0x000fc400000010ff */
        /* <DEDUP_REMOVED lines=25> */
[----:B------:R-:W-:-:S07]  /*4c60*/  F2FP.BF16.F32.PACK_AB R4, R28, R24 ;  /* 0x000000181c04723e */ /* 0x000fce00000010ff */
.L_x_0:
[----:B------:R-:W-:Y:S01]  /*4c70*/  BAR.SYNC.DEFER_BLOCKING 0x0 ;  /* 0x0000000000007b1d */ /* 0x000fe20000010000 */
[----:B------:R-:W-:Y:S01]  /*4c80*/  IMAD.SHL.U32 R0, R14, 0x10, RZ ;  /* 0x000000100e007824 */ /* 0x000fe200078e00ff */
[----:B------:R-:W-:Y:S01]  /*4c90*/  LOP3.LUT R37, R10, R11, RZ, 0xfc, !PT ;  /* 0x0000000b0a257212 */ /* 0x000fe200078efcff */
[----:B------:R-:W-:Y:S01]  /*4ca0*/  IMAD.SHL.U32 R2, R14, 0x100, RZ ;  /* 0x000001000e027824 */ /* 0x000fe200078e00ff */
[----:B------:R-:W-:Y:S01]  /*4cb0*/  LOP3.LUT R125, R10, 0x2, R11, 0xfe, !PT ;  /* 0x000000020a7d7812 */ /* 0x000fe200078efe0b */
[----:B------:R-:W-:Y:S01]  /*4cc0*/  IMAD.SHL.U32 R14, R14, 0x8, RZ ;  /* 0x000000080e0e7824 */ /* 0x000fe200078e00ff */
[----:B------:R-:W-:Y:S01]  /*4cd0*/  LOP3.LUT R0, R0, 0x70, RZ, 0xc0, !PT ;  /* 0x0000007000007812 */ /* 0x000fe200078ec0ff */
[----:B------:R-:W-:Y:S01]  /*4ce0*/  ULDC UR4, c[0x0][0x244] ;  /* 0x0000910000047ab9 */ /* 0x000fe20000000800 */
[----:B------:R-:W-:Y:S01]  /*4cf0*/  LOP3.LUT R3, R2, 0x800, RZ, 0xc0, !PT ;  /* 0x0000080002037812 */ /* 0x000fe200078ec0ff */
[----:B------:R-:W-:Y:S01]  /*4d00*/  ULDC.64 UR8, c[0x0][0x228] ;  /* 0x00008a0000087ab9 */ /* 0x000fe20000000a00 */
[----:B------:R-:W-:Y:S01]  /*4d10*/  LOP3.LUT R14, R14, 0x780, RZ, 0xc0, !PT ;  /* 0x000007800e0e7812 */ /* 0x000fe200078ec0ff */
[----:B------:R-:W0:Y:S01]  /*4d20*/  LDC R2, c[0x0][0x248] ;  /* 0x00009200ff027b82 */ /* 0x000e220000000800 */
[----:B------:R-:W-:Y:S01]  /*4d30*/  IADD3 R9, R3, UR16, R0 ;  /* 0x0000001003097c10 */ /* 0x000fe2000fffe000 */
[----:B------:R-:W-:Y:S01]  /*4d40*/  ULDC.64 UR6, c[0x0][0x220] ;  /* 0x0000880000067ab9 */ /* 0x000fe20000000a00 */
[----:B------:R-:W-:-:S02]  /*4d50*/  LEA R3, R12, UR16, 0x4 ;  /* 0x000000100c037c11 */ /* 0x000fc4000f8e20ff */
[----:B------:R-:W-:Y:S01]  /*4d60*/  ISETP.GE.AND P0, PT, R13, UR8, PT ;  /* 0x000000080d007c0c */ /* 0x000fe2000bf06270 */
[----:B------:R-:W-:Y:S01]  /*4d70*/  IMAD.IADD R94, R14, 0x1, R9 ;  /* 0x000000010e5e7824 */ /* 0x000fe200078e0209 */
[C-C-:B------:R-:W-:Y:S02]  /*4d80*/  LOP3.LUT R123, R10.reuse, 0x4, R11.reuse, 0xfe, !PT ;  /* 0x000000040a7b7812 */ /* 0x140fe400078efe0b */
[C-C-:B------:R-:W-:Y:S02]  /*4d90*/  LOP3.LUT R39, R10.reuse, 0x6, R11.reuse, 0xfe, !PT ;  /* 0x000000060a277812 */ /* 0x140fe400078efe0b */
[C-C-:B------:R-:W-:Y:S01]  /*4da0*/  LOP3.LUT R121, R10.reuse, 0x8, R11.reuse, 0xfe, !PT ;  /* 0x000000080a797812 */ /* 0x140fe200078efe0b */
[----:B------:R-:W-:Y:S01]  /*4db0*/  STSM.16.M88.4 [R94], R4 ;  /* 0x000000045e007844 */ /* 0x000fe20000000200 */
[C-C-:B------:R-:W-:Y:S02]  /*4dc0*/  LOP3.LUT R119, R10.reuse, 0xa, R11.reuse, 0xfe, !PT ;  /* 0x0000000a0a777812 */ /* 0x140fe400078efe0b */
[C-C-:B------:R-:W-:Y:S01]  /*4dd0*/  LOP3.LUT R117, R10.reuse, 0xc, R11.reuse, 0xfe, !PT ;  /* 0x0000000c0a757812 */ /* 0x140fe200078efe0b */
[----:B------:R-:W-:Y:S01]  /*4de0*/  BAR.SYNC.DEFER_BLOCKING 0x0 ;  /* 0x0000000000007b1d */ /* 0x000fe20000010000 */
[----:B------:R-:W-:-:S02]  /*4df0*/  LOP3.LUT R115, R10, 0xe, R11, 0xfe, !PT ;  /* 0x0000000e0a737812 */ /* 0x000fc400078efe0b */
[C-C-:B------:R-:W-:Y:S02]  /*4e00*/  LOP3.LUT R113, R10.reuse, 0x10, R11.reuse, 0xfe, !PT ;  /* 0x000000100a717812 */ /* 0x140fe400078efe0b */
[C-C-:B------:R-:W-:Y:S02]  /*4e10*/  LOP3.LUT R111, R10.reuse, 0x12, R11.reuse, 0xfe, !PT ;  /* 0x000000120a6f7812 */ /* 0x140fe400078efe0b */
[C-C-:B------:R-:W-:Y:S02]  /*4e20*/  LOP3.LUT R109, R10.reuse, 0x14, R11.reuse, 0xfe, !PT ;  /* 0x000000140a6d7812 */ /* 0x140fe400078efe0b */
[C-C-:B------:R-:W-:Y:S02]  /*4e30*/  LOP3.LUT R107, R10.reuse, 0x16, R11.reuse, 0xfe, !PT ;  /* 0x000000160a6b7812 */ /* 0x140fe400078efe0b */
[C-C-:B------:R-:W-:Y:S02]  /*4e40*/  LOP3.LUT R105, R10.reuse, 0x18, R11.reuse, 0xfe, !PT ;  /* 0x000000180a697812 */ /* 0x140fe400078efe0b */
[----:B------:R-:W-:-:S02]  /*4e50*/  LOP3.LUT R103, R10, 0x1a, R11, 0xfe, !PT ;  /* 0x0000001a0a677812 */ /* 0x000fc400078efe0b */
[C-C-:B------:R-:W-:Y:S02]  /*4e60*/  LOP3.LUT R101, R10.reuse, 0x1c, R11.reuse, 0xfe, !PT ;  /* 0x0000001c0a657812 */ /* 0x140fe400078efe0b */
[C-C-:B------:R-:W-:Y:S02]  /*4e70*/  LOP3.LUT R99, R10.reuse, 0x1e, R11.reuse, 0xfe, !PT ;  /* 0x0000001e0a637812 */ /* 0x140fe400078efe0b */
[C-C-:B------:R-:W-:Y:S02]  /*4e80*/  LOP3.LUT R97, R10.reuse, 0x20, R11.reuse, 0xfe, !PT ;  /* 0x000000200a617812 */ /* 0x140fe400078efe0b */
[C-C-:B------:R-:W-:Y:S02]  /*4e90*/  LOP3.LUT R95, R10.reuse, 0x22, R11.reuse, 0xfe, !PT ;  /* 0x000000220a5f7812 */ /* 0x140fe400078efe0b */
[C-C-:B------:R-:W-:Y:S01]  /*4ea0*/  LOP3.LUT R93, R10.reuse, 0x24, R11.reuse, 0xfe, !PT ;  /* 0x000000240a5d7812 */ /* 0x140fe200078efe0b */
[----:B------:R-:W1:Y:S01]  /*4eb0*/  LDS.128 R28, [R3] ;  /* 0x00000000031c7984 */ /* 0x000e620000000c00 */
[----:B------:R-:W-:-:S02]  /*4ec0*/  LOP3.LUT R91, R10, 0x26, R11, 0xfe, !PT ;  /* 0x000000260a5b7812 */ /* 0x000fc400078efe0b */
[C-C-:B------:R-:W-:Y:S01]  /*4ed0*/  LOP3.LUT R89, R10.reuse, 0x28, R11.reuse, 0xfe, !PT ;  /* 0x000000280a597812 */ /* 0x140fe200078efe0b */
[----:B------:R-:W-:Y:S01]  /*4ee0*/  BAR.SYNC.DEFER_BLOCKING 0x0 ;  /* 0x0000000000007b1d */ /* 0x000fe20000010000 */
        /* <DEDUP_REMOVED lines=9> */
[C-C-:B------:R-:W-:Y:S02]  /*4f80*/  LOP3.LUT R53, R10.reuse, 0x3c, R11.reuse, 0xfe, !PT ;  /* 0x0000003c0a357812 */ /* 0x140fe400078efe0b */
[----:B------:R-:W-:-:S02]  /*4f90*/  LOP3.LUT R47, R10, 0x3e, R11, 0xfe, !PT ;  /* 0x0000003e0a2f7812 */ /* 0x000fc400078efe0b */
[C-C-:B------:R-:W-:Y:S01]  /*4fa0*/  LOP3.LUT R45, R10.reuse, 0x40, R11.reuse, 0xfe, !PT ;  /* 0x000000400a2d7812 */ /* 0x140fe200078efe0b */
[----:B------:R2:W-:Y:S01]  /*4fb0*/  STSM.16.M88.4 [R94], R32 ;  /* 0x000000205e007844 */ /* 0x0005e20000000200 */
[C-C-:B------:R-:W-:Y:S02]  /*4fc0*/  LOP3.LUT R124, R10.reuse, 0x42, R11.reuse, 0xfe, !PT ;  /* 0x000000420a7c7812 */ /* 0x140fe400078efe0b */
[C-C-:B------:R-:W-:Y:S01]  /*4fd0*/  LOP3.LUT R122, R10.reuse, 0x44, R11.reuse, 0xfe, !PT ;  /* 0x000000440a7a7812 */ /* 0x140fe200078efe0b */
[----:B------:R-:W-:Y:S01]  /*4fe0*/  BAR.SYNC.DEFER_BLOCKING 0x0 ;  /* 0x0000000000007b1d */ /* 0x000fe20000010000 */
[C-C-:B------:R-:W-:Y:S02]  /*4ff0*/  LOP3.LUT R120, R10.reuse, 0x46, R11.reuse, 0xfe, !PT ;  /* 0x000000460a787812 */ /* 0x140fe400078efe0b */
[C-C-:B------:R-:W-:Y:S02]  /*5000*/  LOP3.LUT R118, R10.reuse, 0x48, R11.reuse, 0xfe, !PT ;  /* 0x000000480a767812 */ /* 0x140fe400078efe0b */
[----:B------:R-:W-:-:S02]  /*5010*/  LOP3.LUT R116, R10, 0x4a, R11, 0xfe, !PT ;  /* 0x0000004a0a747812 */ /* 0x000fc400078efe0b */
[C-C-:B------:R-:W-:Y:S02]  /*5020*/  LOP3.LUT R114, R10.reuse, 0x4c, R11.reuse, 0xfe, !PT ;  /* 0x0000004c0a727812 */ /* 0x140fe400078efe0b */
[C-C-:B------:R-:W-:Y:S02]  /*5030*/  LOP3.LUT R112, R10.reuse, 0x4e, R11.reuse, 0xfe, !PT ;  /* 0x0000004e0a707812 */ /* 0x140fe400078efe0b */
[C-C-:B------:R-:W-:Y:S01]  /*5040*/  LOP3.LUT R110, R10.reuse, 0x50, R11.reuse, 0xfe, !PT ;  /* 0x000000500a6e7812 */ /* 0x140fe200078efe0b */
[----:B--2---:R-:W-:Y:S01]  /*5050*/  IMAD R33, R13, UR4, RZ ;  /* 0x000000040d217c24 */ /* 0x004fe2000f8e02ff */
[C-C-:B------:R-:W-:Y:S02]  /*5060*/  LOP3.LUT R108, R10.reuse, 0x52, R11.reuse, 0xfe, !PT ;  /* 0x000000520a6c7812 */ /* 0x140fe400078efe0b */
[C-C-:B------:R-:W-:Y:S02]  /*5070*/  LOP3.LUT R106, R10.reuse, 0x54, R11.reuse, 0xfe, !PT ;  /* 0x000000540a6a7812 */ /* 0x140fe400078efe0b */
[----:B------:R-:W-:-:S02]  /*5080*/  LOP3.LUT R104, R10, 0x56, R11, 0xfe, !PT ;  /* 0x000000560a687812 */ /* 0x000fc400078efe0b */
[C-C-:B------:R-:W-:Y:S02]  /*5090*/  LOP3.LUT R102, R10.reuse, 0x58, R11.reuse, 0xfe, !PT ;  /* 0x000000580a667812 */ /* 0x140fe400078efe0b */
[C-C-:B------:R-:W-:Y:S02]  /*50a0*/  LOP3.LUT R100, R10.reuse, 0x5a, R11.reuse, 0xfe, !PT ;  /* 0x0000005a0a647812 */ /* 0x140fe400078efe0b */
[C-C-:B------:R-:W-:Y:S01]  /*50b0*/  LOP3.LUT R98, R10.reuse, 0x5c, R11.reuse, 0xfe, !PT ;  /* 0x0000005c0a627812 */ /* 0x140fe200078efe0b */
[----:B------:R-:W2:Y:S01]  /*50c0*/  LDS.128 R24, [R3] ;  /* 0x0000000003187984 */ /* 0x000ea20000000c00 */
        /* <DEDUP_REMOVED lines=15> */
[----:B------:R3:W-:Y:S01]  /*51c0*/  STSM.16.M88.4 [R94], R40 ;  /* 0x000000285e007844 */ /* 0x0007e20000000200 */
[----:B------:R-:W-:-:S02]  /*51d0*/  LOP3.LUT R46, R10, 0x7a, R11, 0xfe, !PT ;  /* 0x0000007a0a2e7812 */ /* 0x000fc400078efe0b */
[C-C-:B------:R-:W-:Y:S01]  /*51e0*/  LOP3.LUT R44, R10.reuse, 0x7c, R11.reuse, 0xfe, !PT ;  /* 0x0000007c0a2c7812 */ /* 0x140fe200078efe0b */
[----:B------:R-:W-:Y:S01]  /*51f0*/  BAR.SYNC.DEFER_BLOCKING 0x0 ;  /* 0x0000000000007b1d */ /* 0x000fe20000010000 */
[----:B------:R-:W-:Y:S02]  /*5200*/  LOP3.LUT R0, R10, 0x7e, R11, 0xfe, !PT ;  /* 0x0000007e0a007812 */ /* 0x000fe400078efe0b */
[C---:B------:R-:W-:Y:S01]  /*5210*/  ISETP.LT.AND P4, PT, R37.reuse, UR9, !P0 ;  /* 0x0000000925007c0c */ /* 0x040fe2000c781270 */
[-C--:B0-----:R-:W-:Y:S01]  /*5220*/  IMAD R37, R37, R2.reuse, RZ ;  /* 0x0000000225257224 */ /* 0x081fe200078e02ff */
[----:B------:R-:W-:Y:S02]  /*5230*/  LEA R32, P1, R33, UR6, 0x1 ;  /* 0x0000000621207c11 */ /* 0x000fe4000f8208ff */
[C---:B------:R-:W-:Y:S01]  /*5240*/  ISETP.LT.AND P3, PT, R125.reuse, UR9, !P0 ;  /* 0x000000097d007c0c */ /* 0x040fe2000c761270 */
[----:B------:R-:W-:Y:S01]  /*5250*/  IMAD R125, R125, R2, RZ ;  /* 0x000000027d7d7224 */ /* 0x000fe200078e02ff */
[----:B------:R-:W-:-:S02]  /*5260*/  LEA.HI.X.SX32 R33, R33, UR7, 0x1, P1 ;  /* 0x0000000721217c11 */ /* 0x000fc400088f0eff */
[C---:B------:R-:W-:Y:S01]  /*5270*/  ISETP.LT.AND P2, PT, R123.reuse, UR9, !P0 ;  /* 0x000000097b007c0c */ /* 0x040fe2000c741270 */
[----:B------:R-:W-:Y:S01]  /*5280*/  IMAD R123, R123, R2, RZ ;  /* 0x000000027b7b7224 */ /* 0x000fe200078e02ff */
[----:B------:R-:W-:Y:S01]  /*5290*/  LEA R34, P1, R37, R32, 0x1 ;  /* 0x0000002025227211 */ /* 0x000fe200078208ff */
[----:B---3--:R-:W-:Y:S01]  /*52a0*/  IMAD R41, R39, R2, RZ ;  /* 0x0000000227297224 */ /* 0x008fe200078e02ff */
[-C--:B------:R-:W-:Y:S02]  /*52b0*/  LEA R36, P5, R125, R32.reuse, 0x1 ;  /* 0x000000207d247211 */ /* 0x080fe400078a08ff */
[-C--:B------:R-:W-:Y:S02]  /*52c0*/  LEA.HI.X.SX32 R35, R37, R33.reuse, 0x1, P1 ;  /* 0x0000002125237211 */ /* 0x080fe400008f0eff */
[----:B------:R-:W-:Y:S02]  /*52d0*/  LEA R38, P6, R123, R32, 0x1 ;  /* 0x000000207b267211 */ /* 0x000fe400078c08ff */
[----:B------:R-:W-:-:S02]  /*52e0*/  LEA.HI.X.SX32 R37, R125, R33, 0x1, P5 ;  /* 0x000000217d257211 */ /* 0x000fc400028f0eff */
[----:B------:R-:W-:Y:S01]  /*52f0*/  ISETP.LT.AND P1, PT, R39, UR9, !P0 ;  /* 0x0000000927007c0c */ /* 0x000fe2000c721270 */
[----:B------:R-:W0:Y:S01]  /*5300*/  LDS.128 R20, [R3] ;  /* 0x0000000003147984 */ /* 0x000e220000000c00 */
[----:B------:R-:W-:Y:S01]  /*5310*/  LEA.HI.X.SX32 R39, R123, R33, 0x1, P6 ;  /* 0x000000217b277211 */ /* 0x000fe200030f0eff */
[----:B------:R-:W-:Y:S06]  /*5320*/  BAR.SYNC.DEFER_BLOCKING 0x0 ;  /* 0x0000000000007b1d */ /* 0x000fec0000010000 */
[----:B------:R-:W-:Y:S02]  /*5330*/  STSM.16.M88.4 [R94], R48 ;  /* 0x000000305e007844 */ /* 0x000fe40000000200 */
[----:B------:R-:W-:Y:S06]  /*5340*/  BAR.SYNC.DEFER_BLOCKING 0x0 ;  /* 0x0000000000007b1d */ /* 0x000fec0000010000 */
[----:B------:R-:W3:Y:S02]  /*5350*/  LDS.128 R16, [R3] ;  /* 0x0000000003107984 */ /* 0x000ee40000000c00 */
[----:B------:R-:W-:Y:S06]  /*5360*/  BAR.SYNC.DEFER_BLOCKING 0x0 ;  /* 0x0000000000007b1d */ /* 0x000fec0000010000 */
[----:B------:R-:W-:Y:S02]  /*5370*/  STSM.16.M88.4 [R94], R56 ;  /* 0x000000385e007844 */ /* 0x000fe40000000200 */
[----:B------:R-:W-:Y:S06]  /*5380*/  BAR.SYNC.DEFER_BLOCKING 0x0 ;  /* 0x0000000000007b1d */ /* 0x000fec0000010000 */
[----:B------:R-:W4:Y:S02]  /*5390*/  LDS.128 R12, [R3] ;  /* 0x00000000030c7984 */ /* 0x000f240000000c00 */
[----:B------:R-:W-:Y:S06]  /*53a0*/  BAR.SYNC.DEFER_BLOCKING 0x0 ;  /* 0x0000000000007b1d */ /* 0x000fec0000010000 */
[----:B------:R-:W-:Y:S02]  /*53b0*/  STSM.16.M88.4 [R94], R64 ;  /* 0x000000405e007844 */ /* 0x000fe40000000200 */
[----:B------:R-:W-:Y:S06]  /*53c0*/  BAR.SYNC.DEFER_BLOCKING 0x0 ;  /* 0x0000000000007b1d */ /* 0x000fec0000010000 */
[----:B------:R-:W5:Y:S02]  /*53d0*/  LDS.128 R8, [R3] ;  /* 0x0000000003087984 */ /* 0x000f640000000c00 */
[----:B------:R-:W-:Y:S06]  /*53e0*/  BAR.SYNC.DEFER_BLOCKING 0x0 ;  /* 0x0000000000007b1d */ /* 0x000fec0000010000 */
[----:B------:R-:W-:Y:S02]  /*53f0*/  STSM.16.M88.4 [R94], R72 ;  /* 0x000000485e007844 */ /* 0x000fe40000000200 */
[----:B------:R-:W-:Y:S06]  /*5400*/  BAR.SYNC.DEFER_BLOCKING 0x0 ;  /* 0x0000000000007b1d */ /* 0x000fec0000010000 */
[----:B------:R-:W5:Y:S02]  /*5410*/  LDS.128 R4, [R3] ;  /* 0x0000000003047984 */ /* 0x000f640000000c00 */
[----:B------:R-:W-:Y:S06]  /*5420*/  BAR.SYNC.DEFER_BLOCKING 0x0 ;  /* 0x0000000000007b1d */ /* 0x000fec0000010000 */
[----:B------:R-:W-:Y:S02]  /*5430*/  STSM.16.M88.4 [R94], R80 ;  /* 0x000000505e007844 */ /* 0x000fe40000000200 */
[----:B------:R-:W-:Y:S06]  /*5440*/  BAR.SYNC.DEFER_BLOCKING 0x0 ;  /* 0x0000000000007b1d */ /* 0x000fec0000010000 */
[----:B-1----:R1:W-:Y:S01]  /*5450*/  @P4 STG.E.U16 desc[UR18][R34.64], R28 ;  /* 0x0000001c22004986 */ /* 0x0023e2000c101512 */
[C---:B------:R-:W-:Y:S01]  /*5460*/  ISETP.LT.AND P4, PT, R119.reuse, UR9, !P0 ;  /* 0x0000000977007c0c */ /* 0x040fe2000c781270 */
[----:B------:R-:W-:-:S02]  /*5470*/  IMAD R119, R119, R2, RZ ;  /* 0x0000000277777224 */ /* 0x000fc400078e02ff */
[----:B------:R2:W-:Y:S01]  /*5480*/  @P3 STG.E.U16 desc[UR18][R36.64], R29 ;  /* 0x0000001d24003986 */ /* 0x0005e2000c101512 */
[----:B------:R-:W-:-:S03]  /*5490*/  LEA R40, P3, R41, R32, 0x1 ;  /* 0x0000002029287211 */ /* 0x000fc600078608ff */
[----:B------:R0:W-:Y:S01]  /*54a0*/  @P2 STG.E.U16 desc[UR18][R38.64], R30 ;  /* 0x0000001e26002986 */ /* 0x0001e2000c101512 */
[C---:B------:R-:W-:Y:S01]  /*54b0*/  ISETP.LT.AND P2, PT, R121.reuse, UR9, !P0 ;  /* 0x0000000979007c0c */ /* 0x040fe2000c741270 */
[-C--:B------:R-:W-:Y:S01]  /*54c0*/  IMAD R121, R121, R2.reuse, RZ ;  /* 0x0000000279797224 */ /* 0x080fe200078e02ff */
[----:B------:R-:W-:Y:S02]  /*54d0*/  LEA.HI.X.SX32 R41, R41, R33, 0x1, P3 ;  /* 0x0000002129297211 */ /* 0x000fe400018f0eff */
[C---:B------:R-:W-:Y:S01]  /*54e0*/  ISETP.LT.AND P3, PT, R117.reuse, UR9, !P0 ;  /* 0x0000000975007c0c */ /* 0x040fe2000c761270 */
[----:B------:R-:W-:Y:S02]  /*54f0*/  IMAD R117, R117, R2, RZ ;  /* 0x0000000275757224 */ /* 0x000fe400078e02ff */
[----:B------:R3:W-:Y:S01]  /*5500*/  @P1 STG.E.U16 desc[UR18][R40.64], R31 ;  /* 0x0000001f28001986 */ /* 0x0007e2000c101512 */
[-C--:B-1----:R-:W-:Y:S02]  /*5510*/  LEA R34, P1, R121, R32.reuse, 0x1 ;  /* 0x0000002079227211 */ /* 0x082fe400078208ff */
[----:B--2---:R-:W-:-:S02]  /*5520*/  LEA R36, P6, R117, R32, 0x1 ;  /* 0x0000002075247211 */ /* 0x004fc400078c08ff */
[----:B0-----:R-:W-:Y:S02]  /*5530*/  PRMT R39, R28, 0x7632, R39 ;  /* 0x000076321c277816 */ /* 0x001fe40000000027 */
[----:B------:R-:W-:Y:S02]  /*5540*/  LEA R28, P5, R119, R32, 0x1 ;  /* 0x00000020771c7211 */ /* 0x000fe400078a08ff */
[-C--:B------:R-:W-:Y:S02]  /*5550*/  LEA.HI.X.SX32 R35, R121, R33.reuse, 0x1, P1 ;  /* 0x0000002179237211 */ /* 0x080fe400008f0eff */
[----:B------:R-:W-:Y:S02]  /*5560*/  PRMT R30, R29, 0x7632, R30 ;  /* 0x000076321d1e7816 */ /* 0x000fe4000000001e */
[----:B------:R-:W-:Y:S01]  /*5570*/  LEA.HI.X.SX32 R29, R119, R33, 0x1, P5 ;  /* 0x00000021771d7211 */ /* 0x000fe200028f0eff */
[----:B------:R-:W-:Y:S01]  /*5580*/  @P2 STG.E.U16 desc[UR18][R34.64], R39 ;  /* 0x0000002722002986 */ /* 0x000fe2000c101512 */
[----:B---3--:R-:W-:-:S02]  /*5590*/  PRMT R41, R30, 0x7632, R41 ;  /* 0x000076321e297816 */ /* 0x008fc40000000029 */
[----:B------:R-:W-:Y:S01]  /*55a0*/  LEA.HI.X.SX32 R37, R117, R33, 0x1, P6 ;  /* 0x0000002175257211 */ /* 0x000fe200030f0eff */
[----:B------:R0:W-:Y:S01]  /*55b0*/  @P4 STG.E.U16 desc[UR18][R28.64], R30 ;  /* 0x0000001e1c004986 */ /* 0x0001e2000c101512 */
[C---:B------:R-:W-:Y:S01]  /*55c0*/  ISETP.LT.AND P2, PT, R115.reuse, UR9, !P0 ;  /* 0x0000000973007c0c */ /* 0x040fe2000c741270 */
[-C--:B------:R-:W-:Y:S01]  /*55d0*/  IMAD R115, R115, R2.reuse, RZ ;  /* 0x0000000273737224 */ /* 0x080fe200078e02ff */
[C---:B------:R-:W-:Y:S01]  /*55e0*/  ISETP.LT.AND P4, PT, R113.reuse, UR9, !P0 ;  /* 0x0000000971007c0c */ /* 0x040fe2000c781270 */
[-C--:B------:R-:W-:Y:S01]  /*55f0*/  IMAD R113, R113, R2.reuse, RZ ;  /* 0x0000000271717224 */ /* 0x080fe200078e02ff */
[----:B------:R1:W-:Y:S01]  /*5600*/  @P3 STG.E.U16 desc[UR18][R36.64], R41 ;  /* 0x0000002924003986 */ /* 0x0003e2000c101512 */
[C---:B------:R-:W-:Y:S01]  /*5610*/  ISETP.LT.AND P3, PT, R111.reuse, UR9, !P0 ;  /* 0x000000096f007c0c */ /* 0x040fe2000c761270 */
[----:B------:R-:W-:Y:S01]  /*5620*/  IMAD R111, R111, R2, RZ ;  /* 0x000000026f6f7224 */ /* 0x000fe200078e02ff */
[----:B------:R-:W-:Y:S02]  /*5630*/  LEA R38, P6, R115, R32, 0x1 ;  /* 0x0000002073267211 */ /* 0x000fe400078c08ff */
[C---:B------:R-:W-:Y:S01]  /*5640*/  ISETP.LT.AND P1, PT, R109.reuse, UR9, !P0 ;  /* 0x000000096d007c0c */ /* 0x040fe2000c721270 */
[----:B------:R-:W-:Y:S01]  /*5650*/  IMAD R109, R109, R2, RZ ;  /* 0x000000026d6d7224 */ /* 0x000fe200078e02ff */
[----:B0-----:R-:W-:-:S02]  /*5660*/  LEA R28, P5, R113, R32, 0x1 ;  /* 0x00000020711c7211 */ /* 0x001fc400078a08ff */
[-C--:B------:R-:W-:Y:S02]  /*5670*/  LEA.HI.X.SX32 R39, R115, R33.reuse, 0x1, P6 ;  /* 0x0000002173277211 */ /* 0x080fe400030f0eff */
[----:B------:R-:W-:Y:S02]  /*5680*/  PRMT R35, R31, 0x7632, R35 ;  /* 0x000076321f237816 */ /* 0x000fe40000000023 */
[-C--:B------:R-:W-:Y:S02]  /*5690*/  LEA R30, P6, R111, R32.reuse, 0x1 ;  /* 0x000000206f1e7211 */ /* 0x080fe400078c08ff */
[-C--:B------:R-:W-:Y:S01]  /*56a0*/  LEA.HI.X.SX32 R29, R113, R33.reuse, 0x1, P5 ;  /* 0x00000021711d7211 */ /* 0x080fe200028f0eff */
[----:B------:R0:W-:Y:S01]  /*56b0*/  @P2 STG.E.U16 desc[UR18][R38.64], R35 ;  /* 0x0000002326002986 */ /* 0x0001e2000c101512 */
[----:B------:R-:W-:Y:S02]  /*56c0*/  LEA R34, P5, R109, R32, 0x1 ;  /* 0x000000206d227211 */ /* 0x000fe400078a08ff */
[----:B------:R-:W-:Y:S01]  /*56d0*/  LEA.HI.X.SX32 R31, R111, R33, 0x1, P6 ;  /* 0x000000216f1f7211 */ /* 0x000fe200030f0eff */
[----:B------:R-:W-:Y:S01]  /*56e0*/  @P4 STG.E.U16 desc[UR18][R28.64], R24 ;  /* 0x000000181c004986 */ /* 0x000fe2000c101512 */
[C---:B------:R-:W-:Y:S01]  /*56f0*/  ISETP.LT.AND P2, PT, R107.reuse, UR9, !P0 ;  /* 0x000000096b007c0c */ /* 0x040fe2000c741270 */
[----:B------:R-:W-:-:S02]  /*5700*/  IMAD R107, R107, R2, RZ ;  /* 0x000000026b6b7224 */ /* 0x000fc400078e02ff */
[----:B------:R2:W-:Y:S03]  /*5710*/  @P3 STG.E.U16 desc[UR18][R30.64], R25 ;  /* 0x000000191e003986 */ /* 0x0005e6000c101512 */
[----:B-1----:R-:W-:Y:S02]  /*5720*/  LEA R36, P3, R107, R32, 0x1 ;  /* 0x000000206b247211 */ /* 0x002fe400078608ff */
[-C--:B0-----:R-:W-:Y:S02]  /*5730*/  LEA.HI.X.SX32 R35, R109, R33.reuse, 0x1, P5 ;  /* 0x000000216d237211 */ /* 0x081fe400028f0eff */
[C---:B------:R-:W-:Y:S01]  /*5740*/  ISETP.LT.AND P5, PT, R105.reuse, UR9, !P0 ;  /* 0x0000000969007c0c */ /* 0x040fe2000c7a1270 */
[-C--:B------:R-:W-:Y:S01]  /*5750*/  IMAD R105, R105, R2.reuse, RZ ;  /* 0x0000000269697224 */ /* 0x080fe200078e02ff */
[----:B------:R-:W-:Y:S01]  /*5760*/  LEA.HI.X.SX32 R37, R107, R33, 0x1, P3 ;  /* 0x000000216b257211 */ /* 0x000fe200018f0eff */
[----:B------:R0:W-:Y:S01]  /*5770*/  @P1 STG.E.U16 desc[UR18][R34.64], R26 ;  /* 0x0000001a22001986 */ /* 0x0001e2000c101512 */
[C---:B------:R-:W-:Y:S01]  /*5780*/  ISETP.LT.AND P1, PT, R103.reuse, UR9, !P0 ;  /* 0x0000000967007c0c */ /* 0x040fe2000c721270 */
[----:B------:R-:W-:Y:S01]  /*5790*/  IMAD R103, R103, R2, RZ ;  /* 0x0000000267677224 */ /* 0x000fe200078e02ff */
[----:B--2---:R-:W-:Y:S01]  /*57a0*/  PRMT R31, R24, 0x7632, R31 ;  /* 0x00007632181f7816 */ /* 0x004fe2000000001f */
[----:B------:R-:W-:Y:S01]  /*57b0*/  @P2 STG.E.U16 desc[UR18][R36.64], R27 ;  /* 0x0000001b24002986 */ /* 0x000fe2000c101512 */
[----:B------:R-:W-:-:S02]  /*57c0*/  LEA R28, P4, R105, R32, 0x1 ;  /* 0x00000020691c7211 */ /* 0x000fc400078808ff */
[----:B------:R-:W-:Y:S02]  /*57d0*/  LEA R24, P3, R103, R32, 0x1 ;  /* 0x0000002067187211 */ /* 0x000fe400078608ff */
[-C--:B------:R-:W-:Y:S02]  /*57e0*/  LEA.HI.X.SX32 R29, R105, R33.reuse, 0x1, P4 ;  /* 0x00000021691d7211 */ /* 0x080fe400020f0eff */
[C---:B------:R-:W-:Y:S01]  /*57f0*/  ISETP.LT.AND P4, PT, R101.reuse, UR9, !P0 ;  /* 0x0000000965007c0c */ /* 0x040fe2000c781270 */
[-C--:B------:R-:W-:Y:S01]  /*5800*/  IMAD R101, R101, R2.reuse, RZ ;  /* 0x0000000265657224 */ /* 0x080fe200078e02ff */
[----:B0-----:R-:W-:Y:S01]  /*5810*/  PRMT R35, R25, 0x7632, R35 ;  /* 0x0000763219237816 */ /* 0x001fe20000000023 */
[----:B------:R0:W-:Y:S01]  /*5820*/  @P5 STG.E.U16 desc[UR18][R28.64], R31 ;  /* 0x0000001f1c005986 */ /* 0x0001e2000c101512 */
[----:B------:R-:W-:Y:S02]  /*5830*/  LEA.HI.X.SX32 R25, R103, R33, 0x1, P3 ;  /* 0x0000002167197211 */ /* 0x000fe400018f0eff */
[C---:B------:R-:W-:Y:S01]  /*5840*/  ISETP.LT.AND P3, PT, R99.reuse, UR9, !P0 ;  /* 0x0000000963007c0c */ /* 0x040fe2000c761270 */
[----:B------:R-:W-:Y:S01]  /*5850*/  IMAD R99, R99, R2, RZ ;  /* 0x0000000263637224 */ /* 0x000fe200078e02ff */
[----:B------:R-:W-:Y:S01]  /*5860*/  PRMT R38, R26, 0x7632, R38 ;  /* 0x000076321a267816 */ /* 0x000fe20000000026 */
[----:B------:R1:W-:Y:S01]  /*5870*/  @P1 STG.E.U16 desc[UR18][R24.64], R35 ;  /* 0x0000002318001986 */ /* 0x0003e2000c101512 */
[----:B------:R-:W-:-:S02]  /*5880*/  LEA R30, P1, R101, R32, 0x1 ;  /* 0x00000020651e7211 */ /* 0x000fc400078208ff */
[C---:B------:R-:W-:Y:S01]  /*5890*/  ISETP.LT.AND P2, PT, R97.reuse, UR9, !P0 ;  /* 0x0000000961007c0c */ /* 0x040fe2000c741270 */
[----:B------:R-:W-:Y:S01]  /*58a0*/  IMAD R97, R97, R2, RZ ;  /* 0x0000000261617224 */ /* 0x000fe200078e02ff */
[----:B------:R-:W-:Y:S02]  /*58b0*/  LEA R26, P5, R99, R32, 0x1 ;  /* 0x00000020631a7211 */ /* 0x000fe400078a08ff */
[-C--:B0-----:R-:W-:Y:S02]  /*58c0*/  LEA.HI.X.SX32 R31, R101, R33.reuse, 0x1, P1 ;  /* 0x00000021651f7211 */ /* 0x081fe400008f0eff */
[C---:B------:R-:W-:Y:S01]  /*58d0*/  ISETP.LT.AND P1, PT, R95.reuse, UR9, !P0 ;  /* 0x000000095f007c0c */ /* 0x040fe2000c721270 */
[----:B------:R-:W-:Y:S01]  /*58e0*/  IMAD R95, R95, R2, RZ ;  /* 0x000000025f5f7224 */ /* 0x000fe200078e02ff */
[----:B------:R-:W-:Y:S01]  /*58f0*/  PRMT R39, R27, 0x7632, R39 ;  /* 0x000076321b277816 */ /* 0x000fe20000000027 */
[----:B------:R0:W-:Y:S01]  /*5900*/  @P4 STG.E.U16 desc[UR18][R30.64], R38 ;  /* 0x000000261e004986 */ /* 0x0001e2000c101512 */
[----:B------:R-:W-:-:S02]  /*5910*/  LEA.HI.X.SX32 R27, R99, R33, 0x1, P5 ;  /* 0x00000021631b7211 */ /* 0x000fc400028f0eff */
[-C--:B------:R-:W-:Y:S02]  /*5920*/  LEA R28, P6, R97, R32.reuse, 0x1 ;  /* 0x00000020611c7211 */ /* 0x080fe400078c08ff */
[----:B-1----:R-:W-:Y:S01]  /*5930*/  LEA R24, P4, R95, R32, 0x1 ;  /* 0x000000205f187211 */ /* 0x002fe200078808ff */
[----:B------:R1:W-:Y:S01]  /*5940*/  @P3 STG.E.U16 desc[UR18][R26.64], R39 ;  /* 0x000000271a003986 */ /* 0x0003e2000c101512 */
[-C--:B------:R-:W-:Y:S02]  /*5950*/  LEA.HI.X.SX32 R29, R97, R33.reuse, 0x1, P6 ;  /* 0x00000021611d7211 */ /* 0x080fe400030f0eff */
[C---:B------:R-:W-:Y:S01]  /*5960*/  ISETP.LT.AND P3, PT, R93.reuse, UR9, !P0 ;  /* 0x000000095d007c0c */ /* 0x040fe2000c761270 */
[-C--:B------:R-:W-:Y:S01]  /*5970*/  IMAD R93, R93, R2.reuse, RZ ;  /* 0x000000025d5d7224 */ /* 0x080fe200078e02ff */
[----:B------:R-:W-:Y:S01]  /*5980*/  LEA.HI.X.SX32 R25, R95, R33, 0x1, P4 ;  /* 0x000000215f197211 */ /* 0x000fe200020f0eff */
[----:B------:R-:W-:Y:S01]  /*5990*/  @P2 STG.E.U16 desc[UR18][R28.64], R20 ;  /* 0x000000141c002986 */ /* 0x000fe2000c101512 */
[C---:B------:R-:W-:Y:S01]  /*59a0*/  ISETP.LT.AND P4, PT, R91.reuse, UR9, !P0 ;  /* 0x000000095b007c0c */ /* 0x040fe2000c781270 */
[----:B------:R-:W-:Y:S01]  /*59b0*/  IMAD R91, R91, R2, RZ ;  /* 0x000000025b5b7224 */ /* 0x000fe200078e02ff */
[----:B0-----:R-:W-:Y:S01]  /*59c0*/  LEA R30, P2, R93, R32, 0x1 ;  /* 0x000000205d1e7211 */ /* 0x001fe200078408ff */
[----:B------:R0:W-:Y:S01]  /*59d0*/  @P1 STG.E.U16 desc[UR18][R24.64], R21 ;  /* 0x0000001518001986 */ /* 0x0001e2000c101512 */
[C---:B------:R-:W-:Y:S01]  /*59e0*/  ISETP.LT.AND P1, PT, R89.reuse, UR9, !P0 ;  /* 0x0000000959007c0c */ /* 0x040fe2000c721270 */
[----:B------:R-:W-:Y:S01]  /*59f0*/  IMAD R89, R89, R2, RZ ;  /* 0x0000000259597224 */ /* 0x000fe200078e02ff */
[----:B------:R-:W-:-:S02]  /*5a00*/  LEA R34, P6, R91, R32, 0x1 ;  /* 0x000000205b227211 */ /* 0x000fc400078c08ff */
[-C--:B------:R-:W-:Y:S02]  /*5a10*/  LEA.HI.X.SX32 R31, R93, R33.reuse, 0x1, P2 ;  /* 0x000000215d1f7211 */ /* 0x080fe400010f0eff */
[C---:B------:R-:W-:Y:S01]  /*5a20*/  ISETP.LT.AND P2, PT, R87.reuse, UR9, !P0 ;  /* 0x0000000957007c0c */ /* 0x040fe2000c741270 */
[----:B------:R-:W-:Y:S01]  /*5a30*/  IMAD R87, R87, R2, RZ ;  /* 0x0000000257577224 */ /* 0x000fe200078e02ff */
[----:B------:R-:W-:Y:S01]  /*5a40*/  LEA.HI.X.SX32 R35, R91, R33, 0x1, P6 ;  /* 0x000000215b237211 */ /* 0x000fe200030f0eff */
[----:B------:R-:W-:Y:S01]  /*5a50*/  @P3 STG.E.U16 desc[UR18][R30.64], R22 ;  /* 0x000000161e003986 */ /* 0x000fe2000c101512 */
[-C--:B-1----:R-:W-:Y:S02]  /*5a60*/  LEA R26, P3, R89, R32.reuse, 0x1 ;  /* 0x00000020591a7211 */ /* 0x082fe400078608ff */
[----:B0-----:R-:W-:Y:S01]  /*5a70*/  PRMT R21, R20, 0x7632, R21 ;  /* 0x0000763214157816 */ /* 0x001fe20000000015 */
[----:B------:R-:W-:Y:S01]  /*5a80*/  @P4 STG.E.U16 desc[UR18][R34.64], R23 ;  /* 0x0000001722004986 */ /* 0x000fe2000c101512 */
[----:B------:R-:W-:-:S02]  /*5a90*/  LEA R24, P4, R87, R32, 0x1 ;  /* 0x0000002057187211 */ /* 0x000fc400078808ff */
[-C--:B------:R-:W-:Y:S02]  /*5aa0*/  LEA.HI.X.SX32 R27, R89, R33.reuse, 0x1, P3 ;  /* 0x00000021591b7211 */ /* 0x080fe400018f0eff */
[----:B------:R-:W-:Y:S02]  /*5ab0*/  LEA.HI.X.SX32 R25, R87, R33, 0x1, P4 ;  /* 0x0000002157197211 */ /* 0x000fe400020f0eff */
[C---:B------:R-:W-:Y:S01]  /*5ac0*/  ISETP.LT.AND P4, PT, R85.reuse, UR9, !P0 ;  /* 0x0000000955007c0c */ /* 0x040fe2000c781270 */
[-C--:B------:R-:W-:Y:S01]  /*5ad0*/  IMAD R85, R85, R2.reuse, RZ ;  /* 0x0000000255557224 */ /* 0x080fe200078e02ff */
[----:B------:R-:W-:Y:S01]  /*5ae0*/  PRMT R28, R21, 0x7632, R28 ;  /* 0x00007632151c7816 */ /* 0x000fe2000000001c */
[----:B------:R0:W-:Y:S01]  /*5af0*/  @P1 STG.E.U16 desc[UR18][R26.64], R21 ;  /* 0x000000151a001986 */ /* 0x0001e2000c101512 */
[C---:B------:R-:W-:Y:S01]  /*5b00*/  ISETP.LT.AND P3, PT, R79.reuse, UR9, !P0 ;  /* 0x000000094f007c0c */ /* 0x040fe2000c761270 */
[----:B------:R-:W-:Y:S01]  /*5b10*/  IMAD R79, R79, R2, RZ ;  /* 0x000000024f4f7224 */ /* 0x000fe200078e02ff */
[----:B------:R-:W-:Y:S01]  /*5b20*/  LEA R20, P1, R85, R32, 0x1 ;  /* 0x0000002055147211 */ /* 0x000fe200078208ff */
[----:B------:R1:W-:Y:S01]  /*5b30*/  @P2 STG.E.U16 desc[UR18][R24.64], R28 ;  /* 0x0000001c18002986 */ /* 0x0003e2000c101512 */
[C---:B------:R-:W-:Y:S01]  /*5b40*/  ISETP.LT.AND P2, PT, R77.reuse, UR9, !P0 ;  /* 0x000000094d007c0c */ /* 0x040fe2000c741270 */
[----:B------:R-:W-:Y:S01]  /*5b50*/  IMAD R77, R77, R2, RZ ;  /* 0x000000024d4d7224 */ /* 0x000fe200078e02ff */
[----:B------:R-:W-:-:S02]  /*5b60*/  ISETP.LT.AND P5, PT, R124, UR9, !P0 ;  /* 0x000000097c007c0c */ /* 0x000fc4000c7a1270 */
[----:B0-----:R-:W-:Y:S02]  /*5b70*/  LEA.HI.X.SX32 R21, R85, R33, 0x1, P1 ;  /* 0x0000002155157211 */ /* 0x001fe400008f0eff */
[C---:B------:R-:W-:Y:S01]  /*5b80*/  ISETP.LT.AND P1, PT, R71.reuse, UR9, !P0 ;  /* 0x0000000947007c0c */ /* 0x040fe2000c721270 */
[----:B------:R-:W-:Y:S01]  /*5b90*/  IMAD R71, R71, R2, RZ ;  /* 0x0000000247477224 */ /* 0x000fe200078e02ff */
[----:B-1----:R-:W-:Y:S02]  /*5ba0*/  PRMT R25, R22, 0x7632, R25 ;  /* 0x0000763216197816 */ /* 0x002fe40000000019 */
[----:B------:R-:W-:-:S03]  /*5bb0*/  LEA R22, P6, R79, R32, 0x1 ;  /* 0x000000204f167211 */ /* 0x000fc600078c08ff */
[----:B------:R0:W-:Y:S01]  /*5bc0*/  @P4 STG.E.U16 desc[UR18][R20.64], R25 ;  /* 0x0000001914004986 */ /* 0x0001e2000c101512 */
[-C--:B------:R-:W-:Y:S02]  /*5bd0*/  LEA R24, P4, R77, R32.reuse, 0x1 ;  /* 0x000000204d187211 */ /* 0x080fe400078808ff */
[----:B0-----:R-:W-:Y:S02]  /*5be0*/  PRMT R21, R23, 0x7632, R21 ;  /* 0x0000763217157816 */ /* 0x001fe40000000015 */
[-C--:B------:R-:W-:Y:S02]  /*5bf0*/  LEA.HI.X.SX32 R23, R79, R33.reuse, 0x1, P6 ;  /* 0x000000214f177211 */ /* 0x080fe400030f0eff */
[-C--:B------:R-:W-:Y:S02]  /*5c00*/  LEA.HI.X.SX32 R25, R77, R33.reuse, 0x1, P4 ;  /* 0x000000214d197211 */ /* 0x080fe400020f0eff */
[----:B------:R-:W-:Y:S01]  /*5c10*/  LEA R26, P6, R71, R32, 0x1 ;  /* 0x00000020471a7211 */ /* 0x000fe200078c08ff */
[----:B------:R0:W-:Y:S01]  /*5c20*/  @P3 STG.E.U16 desc[UR18][R22.64], R21 ;  /* 0x0000001516003986 */ /* 0x0001e2000c101512 */
[C---:B------:R-:W-:Y:S01]  /*5c30*/  ISETP.LT.AND P4, PT, R69.reuse, UR9, !P0 ;  /* 0x0000000945007c0c */ /* 0x040fe2000c781270 */
[-C--:B------:R-:W-:Y:S01]  /*5c40*/  IMAD R69, R69, R2.reuse, RZ ;  /* 0x0000000245457224 */ /* 0x080fe200078e02ff */
[----:B------:R-:W-:Y:S01]  /*5c50*/  LEA.HI.X.SX32 R27, R71, R33, 0x1, P6 ;  /* 0x00000021471b7211 */ /* 0x000fe200030f0eff */
[----:B------:R-:W-:Y:S01]  /*5c60*/  @P2 STG.E.U16 desc[UR18][R24.64], R16 ;  /* 0x0000001018002986 */ /* 0x000fe2000c101512 */
[C---:B------:R-:W-:Y:S01]  /*5c70*/  ISETP.LT.AND P2, PT, R63.reuse, UR9, !P0 ;  /* 0x000000093f007c0c */ /* 0x040fe2000c741270 */
[----:B------:R-:W-:Y:S01]  /*5c80*/  IMAD R63, R63, R2, RZ ;  /* 0x000000023f3f7224 */ /* 0x000fe200078e02ff */
[----:B------:R-:W-:Y:S01]  /*5c90*/  LEA R20, P3, R69, R32, 0x1 ;  /* 0x0000002045147211 */ /* 0x000fe200078608ff */
[----:B------:R1:W-:Y:S01]  /*5ca0*/  @P1 STG.E.U16 desc[UR18][R26.64], R17 ;  /* 0x000000111a001986 */ /* 0x0003e2000c101512 */
[C---:B------:R-:W-:Y:S01]  /*5cb0*/  ISETP.LT.AND P1, PT, R61.reuse, UR9, !P0 ;  /* 0x000000093d007c0c */ /* 0x040fe2000c721270 */
[----:B------:R-:W-:Y:S01]  /*5cc0*/  IMAD R61, R61, R2, RZ ;  /* 0x000000023d3d7224 */ /* 0x000fe200078e02ff */
[----:B------:R-:W-:-:S02]  /*5cd0*/  LEA R28, P6, R63, R32, 0x1 ;  /* 0x000000203f1c7211 */ /* 0x000fc400078c08ff */
[-C--:B0-----:R-:W-:Y:S02]  /*5ce0*/  LEA.HI.X.SX32 R21, R69, R33.reuse, 0x1, P3 ;  /* 0x0000002145157211 */ /* 0x081fe400018f0eff */
[-C--:B------:R-:W-:Y:S02]  /*5cf0*/  LEA.HI.X.SX32 R29, R63, R33.reuse, 0x1, P6 ;  /* 0x000000213f1d7211 */ /* 0x080fe400030f0eff */
[----:B------:R-:W-:Y:S01]  /*5d00*/  ISETP.LT.AND P6, PT, R55, UR9, !P0 ;  /* 0x0000000937007c0c */ /* 0x000fe2000c7c1270 */
[----:B------:R0:W-:Y:S01]  /*5d10*/  @P4 STG.E.U16 desc[UR18][R20.64], R18 ;  /* 0x0000001214004986 */ /* 0x0001e2000c101512 */
[----:B------:R-:W-:Y:S01]  /*5d20*/  LEA R22, P4, R61, R32, 0x1 ;  /* 0x000000203d167211 */ /* 0x000fe200078808ff */
[----:B------:R-:W-:Y:S01]  /*5d30*/  IMAD R55, R55, R2, RZ ;  /* 0x0000000237377224 */ /* 0x000fe200078e02ff */
[----:B-1----:R-:W-:Y:S01]  /*5d40*/  PRMT R17, R16, 0x7632, R17 ;  /* 0x0000763210117816 */ /* 0x002fe20000000011 */
[----:B------:R1:W-:Y:S01]  /*5d50*/  @P2 STG.E.U16 desc[UR18][R28.64], R19 ;  /* 0x000000131c002986 */ /* 0x0003e2000c101512 */
[----:B------:R-:W-:-:S02]  /*5d60*/  LEA.HI.X.SX32 R23, R61, R33, 0x1, P4 ;  /* 0x000000213d177211 */ /* 0x000fc400020f0eff */
[C---:B------:R-:W-:Y:S01]  /*5d70*/  ISETP.LT.AND P4, PT, R53.reuse, UR9, !P0 ;  /* 0x0000000935007c0c */ /* 0x040fe2000c781270 */
[----:B------:R-:W-:Y:S01]  /*5d80*/  IMAD R53, R53, R2, RZ ;  /* 0x0000000235357224 */ /* 0x000fe200078e02ff */
[----:B------:R-:W-:Y:S01]  /*5d90*/  LEA R24, P2, R55, R32, 0x1 ;  /* 0x0000002037187211 */ /* 0x000fe200078408ff */
[----:B------:R2:W-:Y:S01]  /*5da0*/  @P1 STG.E.U16 desc[UR18][R22.64], R17 ;  /* 0x0000001116001986 */ /* 0x0005e2000c101512 */
[C---:B------:R-:W-:Y:S01]  /*5db0*/  ISETP.LT.AND P1, PT, R47.reuse, UR9, !P0 ;  /* 0x000000092f007c0c */ /* 0x040fe2000c721270 */
[----:B------:R-:W-:Y:S01]  /*5dc0*/  IMAD R47, R47, R2, RZ ;  /* 0x000000022f2f7224 */ /* 0x000fe200078e02ff */
[----:B------:R-:W-:Y:S02]  /*5dd0*/  LEA.HI.X.SX32 R25, R55, R33, 0x1, P2 ;  /* 0x0000002137197211 */ /* 0x000fe400010f0eff */
[----:B------:R-:W-:Y:S02]  /*5de0*/  LEA R16, P2, R53, R32, 0x1 ;  /* 0x0000002035107211 */ /* 0x000fe400078408ff */
[----:B0-----:R-:W-:-:S02]  /*5df0*/  PRMT R21, R17, 0x7632, R21 ;  /* 0x0000763211157816 */ /* 0x001fc40000000015 */
[----:B------:R-:W-:Y:S02]  /*5e00*/  PRMT R26, R18, 0x7632, R26 ;  /* 0x00007632121a7816 */ /* 0x000fe4000000001a */
[----:B-1----:R-:W-:Y:S01]  /*5e10*/  PRMT R28, R19, 0x7632, R28 ;  /* 0x00007632131c7816 */ /* 0x002fe2000000001c */
[----:B------:R0:W-:Y:S01]  /*5e20*/  @P6 STG.E.U16 desc[UR18][R24.64], R21 ;  /* 0x0000001518006986 */ /* 0x0001e2000c101512 */
[-C--:B--2---:R-:W-:Y:S02]  /*5e30*/  LEA.HI.X.SX32 R17, R53, R33.reuse, 0x1, P2 ;  /* 0x0000002135117211 */ /* 0x084fe400010f0eff */
[C---:B------:R-:W-:Y:S01]  /*5e40*/  ISETP.LT.AND P2, PT, R45.reuse, UR9, !P0 ;  /* 0x000000092d007c0c */ /* 0x040fe2000c741270 */
[----:B------:R-:W-:Y:S01]  /*5e50*/  IMAD R45, R45, R2, RZ ;  /* 0x000000022d2d7224 */ /* 0x000fe200078e02ff */
[C---:B------:R-:W-:Y:S01]  /*5e60*/  LEA R18, P6, R47.reuse, R32, 0x1 ;  /* 0x000000202f127211 */ /* 0x040fe200078c08ff */
[----:B------:R1:W-:Y:S01]  /*5e70*/  @P4 STG.E.U16 desc[UR18][R16.64], R26 ;  /* 0x0000001a10004986 */ /* 0x0003e2000c101512 */
[----:B------:R-:W-:Y:S01]  /*5e80*/  ISETP.LT.AND P3, PT, R122, UR9, !P0 ;  /* 0x000000097a007c0c */ /* 0x000fe2000c761270 */
[----:B------:R-:W-:Y:S01]  /*5e90*/  IMAD R23, R2, 0x2, R45 ;  /* 0x0000000202177824 */ /* 0x000fe200078e022d */
[----:B------:R-:W-:-:S02]  /*5ea0*/  LEA.HI.X.SX32 R19, R47, R33, 0x1, P6 ;  /* 0x000000212f137211 */ /* 0x000fc400030f0eff */
[-C--:B------:R-:W-:Y:S01]  /*5eb0*/  LEA R20, P4, R45, R32.reuse, 0x1 ;  /* 0x000000202d147211 */ /* 0x080fe200078808ff */
[C---:B0-----:R-:W-:Y:S01]  /*5ec0*/  IMAD R25, R2.reuse, 0x2, R23 ;  /* 0x0000000202197824 */ /* 0x041fe200078e0217 */
[-C--:B------:R-:W-:Y:S01]  /*5ed0*/  LEA R22, P6, R23, R32.reuse, 0x1 ;  /* 0x0000002017167211 */ /* 0x080fe200078c08ff */
[----:B------:R0:W-:Y:S01]  /*5ee0*/  @P1 STG.E.U16 desc[UR18][R18.64], R28 ;  /* 0x0000001c12001986 */ /* 0x0001e2000c101512 */
[-C--:B------:R-:W-:Y:S01]  /*5ef0*/  LEA.HI.X.SX32 R21, R45, R33.reuse, 0x1, P4 ;  /* 0x000000212d157211 */ /* 0x080fe200020f0eff */
[----:B------:R-:W-:Y:S01]  /*5f00*/  IMAD R27, R2, 0x2, R25 ;  /* 0x00000002021b7824 */ /* 0x000fe200078e0219 */
[----:B------:R-:W-:Y:S02]  /*5f10*/  LEA.HI.X.SX32 R23, R23, R33, 0x1, P6 ;  /* 0x0000002117177211 */ /* 0x000fe400030f0eff */
[----:B-1----:R-:W-:Y:S01]  /*5f20*/  LEA R16, P6, R25, R32, 0x1 ;  /* 0x0000002019107211 */ /* 0x002fe200078c08ff */
[----:B----4-:R1:W-:Y:S01]  /*5f30*/  @P2 STG.E.U16 desc[UR18][R20.64], R12 ;  /* 0x0000000c14002986 */ /* 0x0103e2000c101512 */
[----:B------:R-:W-:-:S02]  /*5f40*/  ISETP.LT.AND P4, PT, R120, UR9, !P0 ;  /* 0x0000000978007c0c */ /* 0x000fc4000c781270 */
[-C--:B------:R-:W-:Y:S01]  /*5f50*/  LEA.HI.X.SX32 R17, R25, R33.reuse, 0x1, P6 ;  /* 0x0000002119117211 */ /* 0x080fe200030f0eff */
[----:B------:R-:W-:Y:S01]  /*5f60*/  IMAD R25, R2, 0x2, R27 ;  /* 0x0000000202197824 */ /* 0x000fe200078e021b */
[----:B------:R2:W-:Y:S01]  /*5f70*/  @P5 STG.E.U16 desc[UR18][R22.64], R13 ;  /* 0x0000000d16005986 */ /* 0x0005e2000c101512 */
[CC--:B0-----:R-:W-:Y:S02]  /*5f80*/  LEA R18, P6, R27.reuse, R32.reuse, 0x1 ;  /* 0x000000201b127211 */ /* 0x0c1fe400078c08ff */
[----:B------:R-:W-:Y:S01]  /*5f90*/  ISETP.LT.AND P1, PT, R118, UR9, !P0 ;  /* 0x0000000976007c0c */ /* 0x000fe2000c721270 */
[----:B------:R0:W-:Y:S01]  /*5fa0*/  @P3 STG.E.U16 desc[UR18][R16.64], R14 ;  /* 0x0000000e10003986 */ /* 0x0001e2000c101512 */
[-C--:B------:R-:W-:Y:S01]  /*5fb0*/  LEA.HI.X.SX32 R19, R27, R33.reuse, 0x1, P6 ;  /* 0x000000211b137211 */ /* 0x080fe200030f0eff */
[----:B------:R-:W-:Y:S01]  /*5fc0*/  IMAD R27, R2, 0x2, R25 ;  /* 0x00000002021b7824 */ /* 0x000fe200078e0219 */
[C---:B-1----:R-:W-:Y:S02]  /*5fd0*/  LEA R20, P6, R25.reuse, R32, 0x1 ;  /* 0x0000002019147211 */ /* 0x042fe400078c08ff */
[----:B------:R-:W-:Y:S01]  /*5fe0*/  PRMT R24, R12, 0x7632, R24 ;  /* 0x000076320c187816 */ /* 0x000fe20000000018 */
[----:B------:R1:W-:Y:S01]  /*5ff0*/  @P4 STG.E.U16 desc[UR18][R18.64], R15 ;  /* 0x0000000f12004986 */ /* 0x0003e2000c101512 */
[----:B------:R-:W-:-:S02]  /*6000*/  LEA.HI.X.SX32 R21, R25, R33, 0x1, P6 ;  /* 0x0000002119157211 */ /* 0x000fc400030f0eff */
[----:B------:R-:W-:Y:S01]  /*6010*/  PRMT R25, R13, 0x7632, R25 ;  /* 0x000076320d197816 */ /* 0x000fe20000000019 */
[----:B--2---:R-:W-:Y:S01]  /*6020*/  IMAD R13, R2, 0x2, R27 ;  /* 0x00000002020d7824 */ /* 0x004fe200078e021b */
[CC--:B------:R-:W-:Y:S01]  /*6030*/  LEA R22, P6, R27.reuse, R32.reuse, 0x1 ;  /* 0x000000201b167211 */ /* 0x0c0fe200078c08ff */
[----:B------:R2:W-:Y:S01]  /*6040*/  @P1 STG.E.U16 desc[UR18][R20.64], R24 ;  /* 0x0000001814001986 */ /* 0x0005e2000c101512 */
[----:B------:R-:W-:Y:S01]  /*6050*/  ISETP.LT.AND P2, PT, R116, UR9, !P0 ;  /* 0x0000000974007c0c */ /* 0x000fe2000c741270 */
[C---:B0-----:R-:W-:Y:S01]  /*6060*/  IMAD R17, R2.reuse, 0x2, R13 ;  /* 0x0000000202117824 */ /* 0x041fe200078e020d */
[----:B------:R-:W-:Y:S02]  /*6070*/  LEA.HI.X.SX32 R23, R27, R33, 0x1, P6 ;  /* 0x000000211b177211 */ /* 0x000fe400030f0eff */
[----:B------:R-:W-:Y:S01]  /*6080*/  LEA R12, P6, R13, R32, 0x1 ;  /* 0x000000200d0c7211 */ /* 0x000fe200078c08ff */
[----:B-1----:R-:W-:Y:S01]  /*6090*/  IMAD R19, R2, 0x2, R17 ;  /* 0x0000000202137824 */ /* 0x002fe200078e0211 */
[----:B------:R-:W-:-:S02]  /*60a0*/  PRMT R26, R14, 0x7632, R26 ;  /* 0x000076320e1a7816 */ /* 0x000fc4000000001a */
[-C--:B------:R-:W-:Y:S02]  /*60b0*/  LEA.HI.X.SX32 R13, R13, R33.reuse, 0x1, P6 ;  /* 0x000000210d0d7211 */ /* 0x080fe400030f0eff */
[-C--:B------:R-:W-:Y:S01]  /*60c0*/  LEA R14, P6, R17, R32.reuse, 0x1 ;  /* 0x00000020110e7211 */ /* 0x080fe200078c08ff */
[----:B--2---:R-:W-:Y:S01]  /*60d0*/  IMAD R21, R2, 0x2, R19 ;  /* 0x0000000202157824 */ /* 0x004fe200078e0213 */
[----:B------:R-:W-:Y:S01]  /*60e0*/  ISETP.LT.AND P5, PT, R114, UR9, !P0 ;  /* 0x0000000972007c0c */ /* 0x000fe2000c7a1270 */
[----:B------:R0:W-:Y:S01]  /*60f0*/  @P2 STG.E.U16 desc[UR18][R22.64], R25 ;  /* 0x0000001916002986 */ /* 0x0001e2000c101512 */
[----:B------:R-:W-:Y:S02]  /*6100*/  PRMT R27, R15, 0x7632, R27 ;  /* 0x000076320f1b7816 */ /* 0x000fe4000000001b */
[----:B------:R-:W-:Y:S02]  /*6110*/  LEA.HI.X.SX32 R15, R17, R33, 0x1, P6 ;  /* 0x00000021110f7211 */ /* 0x000fe400030f0eff */
[----:B------:R-:W-:-:S02]  /*6120*/  LEA R16, P6, R19, R32, 0x1 ;  /* 0x0000002013107211 */ /* 0x000fc400078c08ff */
[----:B------:R-:W-:Y:S02]  /*6130*/  ISETP.LT.AND P3, PT, R112, UR9, !P0 ;  /* 0x0000000970007c0c */ /* 0x000fe4000c761270 */
[-C--:B------:R-:W-:Y:S02]  /*6140*/  LEA.HI.X.SX32 R17, R19, R33.reuse, 0x1, P6 ;  /* 0x0000002113117211 */ /* 0x080fe400030f0eff */
[C---:B------:R-:W-:Y:S01]  /*6150*/  LEA R18, P6, R21.reuse, R32, 0x1 ;  /* 0x0000002015127211 */ /* 0x040fe200078c08ff */
[----:B0-----:R-:W-:Y:S01]  /*6160*/  IMAD R23, R2, 0x2, R21 ;  /* 0x0000000202177824 */ /* 0x001fe200078e0215 */
[----:B------:R-:W-:Y:S01]  /*6170*/  ISETP.LT.AND P4, PT, R110, UR9, !P0 ;  /* 0x000000096e007c0c */ /* 0x000fe2000c781270 */
[----:B------:R0:W-:Y:S01]  /*6180*/  @P5 STG.E.U16 desc[UR18][R12.64], R26 ;  /* 0x0000001a0c005986 */ /* 0x0001e2000c101512 */
[----:B------:R-:W-:Y:S01]  /*6190*/  LEA.HI.X.SX32 R19, R21, R33, 0x1, P6 ;  /* 0x0000002115137211 */ /* 0x000fe200030f0eff */
[----:B------:R-:W-:Y:S01]  /*61a0*/  IMAD R21, R2, 0x2, R23 ;  /* 0x0000000202157824 */ /* 0x000fe200078e0217 */
[----:B------:R-:W-:-:S02]  /*61b0*/  ISETP.LT.AND P1, PT, R108, UR9, !P0 ;  /* 0x000000096c007c0c */ /* 0x000fc4000c721270 */
[----:B------:R-:W-:Y:S01]  /*61c0*/  ISETP.LT.AND P2, PT, R106, UR9, !P0 ;  /* 0x000000096a007c0c */ /* 0x000fe2000c741270 */
[----:B------:R1:W-:Y:S01]  /*61d0*/  @P3 STG.E.U16 desc[UR18][R14.64], R27 ;  /* 0x0000001b0e003986 */ /* 0x0003e2000c101512 */
[----:B------:R-:W-:Y:S02]  /*61e0*/  ISETP.LT.AND P5, PT, R104, UR9, !P0 ;  /* 0x0000000968007c0c */ /* 0x000fe4000c7a1270 */
[----:B-----5:R-:W-:Y:S02]  /*61f0*/  PRMT R22, R9, 0x7632, R22 ;  /* 0x0000763209167816 */ /* 0x020fe40000000016 */
[----:B------:R-:W-:Y:S01]  /*6200*/  ISETP.LT.AND P3, PT, R102, UR9, !P0 ;  /* 0x0000000966007c0c */ /* 0x000fe2000c761270 */
[----:B------:R2:W-:Y:S01]  /*6210*/  @P4 STG.E.U16 desc[UR18][R16.64], R8 ;  /* 0x0000000810004986 */ /* 0x0005e2000c101512 */
[CC--:B0-----:R-:W-:Y:S02]  /*6220*/  LEA R12, P6, R23.reuse, R32.reuse, 0x1 ;  /* 0x00000020170c7211 */ /* 0x0c1fe400078c08ff */
[----:B------:R-:W-:Y:S01]  /*6230*/  PRMT R20, R8, 0x7632, R20 ;  /* 0x0000763208147816 */ /* 0x000fe20000000014 */
[----:B------:R0:W-:Y:S01]  /*6240*/  @P1 STG.E.U16 desc[UR18][R18.64], R9 ;  /* 0x0000000912001986 */ /* 0x0001e2000c101512 */
[----:B------:R-:W-:Y:S01]  /*6250*/  LEA.HI.X.SX32 R13, R23, R33, 0x1, P6 ;  /* 0x00000021170d7211 */ /* 0x000fe200030f0eff */
[----:B------:R-:W-:Y:S01]  /*6260*/  IMAD R23, R2, 0x2, R21 ;  /* 0x0000000202177824 */ /* 0x000fe200078e0215 */
[----:B-1----:R-:W-:-:S02]  /*6270*/  LEA R14, P6, R21, R32, 0x1 ;  /* 0x00000020150e7211 */ /* 0x002fc400078c08ff */
[----:B------:R-:W-:Y:S01]  /*6280*/  ISETP.LT.AND P4, PT, R100, UR9, !P0 ;  /* 0x0000000964007c0c */ /* 0x000fe2000c781270 */
[----:B------:R1:W-:Y:S01]  /*6290*/  @P2 STG.E.U16 desc[UR18][R12.64], R10 ;  /* 0x0000000a0c002986 */ /* 0x0003e2000c101512 */
[-C--:B------:R-:W-:Y:S01]  /*62a0*/  LEA.HI.X.SX32 R15, R21, R33.reuse, 0x1, P6 ;  /* 0x00000021150f7211 */ /* 0x080fe200030f0eff */
[----:B------:R-:W-:Y:S01]  /*62b0*/  IMAD R21, R2, 0x2, R23 ;  /* 0x0000000202157824 */ /* 0x000fe200078e0217 */
[CC--:B--2---:R-:W-:Y:S02]  /*62c0*/  LEA R16, P6, R23.reuse, R32.reuse, 0x1 ;  /* 0x0000002017107211 */ /* 0x0c4fe400078c08ff */
[----:B------:R-:W-:Y:S01]  /*62d0*/  ISETP.LT.AND P1, PT, R98, UR9, !P0 ;  /* 0x0000000962007c0c */ /* 0x000fe2000c721270 */
[----:B0-----:R-:W-:Y:S01]  /*62e0*/  IMAD R9, R2, 0x2, R21 ;  /* 0x0000000202097824 */ /* 0x001fe200078e0215 */
[----:B------:R-:W-:Y:S01]  /*62f0*/  LEA.HI.X.SX32 R17, R23, R33, 0x1, P6 ;  /* 0x0000002117117211 */ /* 0x000fe200030f0eff */
[----:B------:R0:W-:Y:S01]  /*6300*/  @P5 STG.E.U16 desc[UR18][R14.64], R11 ;  /* 0x0000000b0e005986 */ /* 0x0001e2000c101512 */
[----:B------:R-:W-:-:S02]  /*6310*/  LEA R18, P6, R21, R32, 0x1 ;  /* 0x0000002015127211 */ /* 0x000fc400078c08ff */
[----:B------:R-:W-:Y:S01]  /*6320*/  PRMT R23, R11, 0x7632, R23 ;  /* 0x000076320b177816 */ /* 0x000fe20000000017 */
[----:B-1----:R-:W-:Y:S01]  /*6330*/  IMAD R13, R2, 0x2, R9 ;  /* 0x00000002020d7824 */ /* 0x002fe200078e0209 */
[-C--:B------:R-:W-:Y:S01]  /*6340*/  LEA.HI.X.SX32 R19, R21, R33.reuse, 0x1, P6 ;  /* 0x0000002115137211 */ /* 0x080fe200030f0eff */
[----:B------:R1:W-:Y:S01]  /*6350*/  @P3 STG.E.U16 desc[UR18][R16.64], R20 ;  /* 0x0000001410003986 */ /* 0x0003e2000c101512 */
[CC--:B------:R-:W-:Y:S02]  /*6360*/  LEA R8, P6, R9.reuse, R32.reuse, 0x1 ;  /* 0x0000002009087211 */ /* 0x0c0fe400078c08ff */
[----:B------:R-:W-:Y:S01]  /*6370*/  PRMT R21, R10, 0x7632, R21 ;  /* 0x000076320a157816 */ /* 0x000fe20000000015 */
[----:B------:R2:W-:Y:S01]  /*6380*/  @P4 STG.E.U16 desc[UR18][R18.64], R22 ;  /* 0x0000001612004986 */ /* 0x0005e2000c101512 */
[----:B------:R-:W-:Y:S01]  /*6390*/  LEA.HI.X.SX32 R9, R9, R33, 0x1, P6 ;  /* 0x0000002109097211 */ /* 0x000fe200030f0eff */
[----:B0-----:R-:W-:Y:S01]  /*63a0*/  IMAD R15, R2, 0x2, R13 ;  /* 0x00000002020f7824 */ /* 0x001fe200078e020d */
[----:B------:R-:W-:-:S02]  /*63b0*/  LEA R10, P6, R13, R32, 0x1 ;  /* 0x000000200d0a7211 */ /* 0x000fc400078c08ff */
[----:B------:R-:W-:Y:S01]  /*63c0*/  ISETP.LT.AND P2, PT, R96, UR9, !P0 ;  /* 0x0000000960007c0c */ /* 0x000fe2000c741270 */
[----:B------:R0:W-:Y:S01]  /*63d0*/  @P1 STG.E.U16 desc[UR18][R8.64], R21 ;  /* 0x0000001508001986 */ /* 0x0001e2000c101512 */
[-C--:B------:R-:W-:Y:S01]  /*63e0*/  LEA.HI.X.SX32 R11, R13, R33.reuse, 0x1, P6 ;  /* 0x000000210d0b7211 */ /* 0x080fe200030f0eff */
[----:B-1----:R-:W-:Y:S01]  /*63f0*/  IMAD R17, R2, 0x2, R15 ;  /* 0x0000000202117824 */ /* 0x002fe200078e020f */
[CC--:B------:R-:W-:Y:S02]  /*6400*/  LEA R12, P6, R15.reuse, R32.reuse, 0x1 ;  /* 0x000000200f0c7211 */ /* 0x0c0fe400078c08ff */
[----:B------:R-:W-:Y:S01]  /*6410*/  ISETP.LT.AND P5, PT, R92, UR9, !P0 ;  /* 0x000000095c007c0c */ /* 0x000fe2000c7a1270 */
[----:B--2---:R-:W-:Y:S01]  /*6420*/  IMAD R19, R2, 0x2, R17 ;  /* 0x0000000202137824 */ /* 0x004fe200078e0211 */
[----:B------:R-:W-:Y:S02]  /*6430*/  LEA.HI.X.SX32 R13, R15, R33, 0x1, P6 ;  /* 0x000000210f0d7211 */ /* 0x000fe400030f0eff */
[----:B------:R-:W-:-:S02]  /*6440*/  LEA R14, P6, R17, R32, 0x1 ;  /* 0x00000020110e7211 */ /* 0x000fc400078c08ff */
[----:B------:R-:W-:Y:S01]  /*6450*/  ISETP.LT.AND P3, PT, R90, UR9, !P0 ;  /* 0x000000095a007c0c */ /* 0x000fe2000c761270 */
[----:B------:R1:W-:Y:S01]  /*6460*/  @P2 STG.E.U16 desc[UR18][R10.64], R23 ;  /* 0x000000170a002986 */ /* 0x0003e2000c101512 */
[-C--:B------:R-:W-:Y:S01]  /*6470*/  LEA.HI.X.SX32 R15, R17, R33.reuse, 0x1, P6 ;  /* 0x00000021110f7211 */ /* 0x080fe200030f0eff */
[----:B------:R-:W-:Y:S01]  /*6480*/  IMAD R17, R2, 0x2, R19 ;  /* 0x0000000202117824 */ /* 0x000fe200078e0213 */
[C---:B0-----:R-:W-:Y:S01]  /*6490*/  LEA R8, P6, R19.reuse, R32, 0x1 ;  /* 0x0000002013087211 */ /* 0x041fe200078c08ff */
[----:B------:R-:W0:Y:S01]  /*64a0*/  LDS.128 R20, [R3] ;  /* 0x0000000003147984 */ /* 0x000e220000000c00 */
[----:B------:R-:W-:Y:S02]  /*64b0*/  ISETP.LT.AND P4, PT, R88, UR9, !P0 ;  /* 0x0000000958007c0c */ /* 0x000fe4000c781270 */
[----:B------:R-:W-:Y:S01]  /*64c0*/  LEA.HI.X.SX32 R9, R19, R33, 0x1, P6 ;  /* 0x0000002113097211 */ /* 0x000fe200030f0eff */
[----:B------:R-:W-:Y:S01]  /*64d0*/  IMAD R19, R2, 0x2, R17 ;  /* 0x0000000202137824 */ /* 0x000fe200078e0211 */
[----:B------:R-:W-:Y:S01]  /*64e0*/  ISETP.LT.AND P1, PT, R86, UR9, !P0 ;  /* 0x0000000956007c0c */ /* 0x000fe2000c721270 */
[----:B------:R2:W-:Y:S01]  /*64f0*/  @P5 STG.E.U16 desc[UR18][R12.64], R4 ;  /* 0x000000040c005986 */ /* 0x0005e2000c101512 */
[----:B------:R-:W-:-:S02]  /*6500*/  ISETP.LT.AND P2, PT, R84, UR9, !P0 ;  /* 0x0000000954007c0c */ /* 0x000fc4000c741270 */
[CC--:B-1----:R-:W-:Y:S01]  /*6510*/  LEA R10, P6, R17.reuse, R32.reuse, 0x1 ;  /* 0x00000020110a7211 */ /* 0x0c2fe200078c08ff */
[----:B------:R1:W-:Y:S01]  /*6520*/  @P3 STG.E.U16 desc[UR18][R14.64], R5 ;  /* 0x000000050e003986 */ /* 0x0003e2000c101512 */
[----:B------:R-:W-:Y:S02]  /*6530*/  ISETP.LT.AND P5, PT, R76, UR9, !P0 ;  /* 0x000000094c007c0c */ /* 0x000fe4000c7a1270 */
[----:B------:R-:W-:Y:S01]  /*6540*/  LEA.HI.X.SX32 R11, R17, R33, 0x1, P6 ;  /* 0x00000021110b7211 */ /* 0x000fe200030f0eff */
[----:B------:R-:W-:Y:S01]  /*6550*/  IMAD R17, R2, 0x2, R19 ;  /* 0x0000000202117824 */ /* 0x000fe200078e0213 */
[----:B------:R3:W-:Y:S01]  /*6560*/  @P4 STG.E.U16 desc[UR18][R8.64], R6 ;  /* 0x0000000608004986 */ /* 0x0007e2000c101512 */
[----:B------:R-:W-:Y:S02]  /*6570*/  ISETP.LT.AND P3, PT, R78, UR9, !P0 ;  /* 0x000000094e007c0c */ /* 0x000fe4000c761270 */
[----:B--2---:R-:W-:Y:S01]  /*6580*/  LEA R12, P6, R19, R32, 0x1 ;  /* 0x00000020130c7211 */ /* 0x004fe200078c08ff */
[----:B------:R2:W-:Y:S01]  /*6590*/  @P1 STG.E.U16 desc[UR18][R10.64], R7 ;  /* 0x000000070a001986 */ /* 0x0005e2000c101512 */
[----:B------:R-:W-:-:S02]  /*65a0*/  ISETP.LT.AND P4, PT, R70, UR9, !P0 ;  /* 0x0000000946007c0c */ /* 0x000fc4000c781270 */
[----:B-1----:R-:W-:Y:S02]  /*65b0*/  PRMT R15, R4, 0x7632, R15 ;  /* 0x00007632040f7816 */ /* 0x002fe4000000000f */
[----:B------:R-:W-:Y:S02]  /*65c0*/  LEA.HI.X.SX32 R13, R19, R33, 0x1, P6 ;  /* 0x00000021130d7211 */ /* 0x000fe400030f0eff */
[----:B------:R-:W-:Y:S01]  /*65d0*/  LEA R14, P6, R17, R32, 0x1 ;  /* 0x00000020110e7211 */ /* 0x000fe200078c08ff */
[----:B---3--:R-:W-:Y:S01]  /*65e0*/  IMAD R9, R2, 0x2, R17 ;  /* 0x0000000202097824 */ /* 0x008fe200078e0211 */
[----:B------:R-:W-:Y:S01]  /*65f0*/  PRMT R5, R5, 0x7632, R5 ;  /* 0x0000763205057816 */ /* 0x000fe20000000005 */
[----:B------:R1:W-:Y:S01]  /*6600*/  @P2 STG.E.U16 desc[UR18][R12.64], R15 ;  /* 0x0000000f0c002986 */ /* 0x0003e2000c101512 */
[----:B------:R-:W-:Y:S01]  /*6610*/  ISETP.LT.AND P1, PT, R68, UR9, !P0 ;  /* 0x0000000944007c0c */ /* 0x000fe2000c721270 */
[----:B------:R-:W-:Y:S01]  /*6620*/  IMAD R3, R2, 0x2, R9 ;  /* 0x0000000202037824 */ /* 0x000fe200078e0209 */
[----:B--2---:R-:W-:-:S02]  /*6630*/  PRMT R11, R6, 0x7632, R11 ;  /* 0x00007632060b7816 */ /* 0x004fc4000000000b */
[----:B------:R-:W-:Y:S02]  /*6640*/  ISETP.LT.AND P2, PT, R62, UR9, !P0 ;  /* 0x000000093e007c0c */ /* 0x000fe4000c741270 */
[-C--:B-1----:R-:W-:Y:S02]  /*6650*/  LEA.HI.X.SX32 R15, R17, R33.reuse, 0x1, P6 ;  /* 0x00000021110f7211 */ /* 0x082fe400030f0eff */
[----:B------:R-:W-:Y:S02]  /*6660*/  LEA R4, P6, R9, R32, 0x1 ;  /* 0x0000002009047211 */ /* 0x000fe400078c08ff */
[----:B------:R-:W-:Y:S01]  /*6670*/  PRMT R12, R7, 0x7632, R12 ;  /* 0x00007632070c7816 */ /* 0x000fe2000000000c */
[----:B------:R1:W-:Y:S01]  /*6680*/  @P5 STG.E.U16 desc[UR18][R14.64], R5 ;  /* 0x000000050e005986 */ /* 0x0003e2000c101512 */
[----:B------:R-:W-:Y:S01]  /*6690*/  IMAD R7, R2, 0x2, R3 ;  /* 0x0000000202077824 */ /* 0x000fe200078e0203 */
[----:B------:R-:W-:Y:S02]  /*66a0*/  ISETP.LT.AND P5, PT, R60, UR9, !P0 ;  /* 0x000000093c007c0c */ /* 0x000fe4000c7a1270 */
[----:B-1----:R-:W-:-:S02]  /*66b0*/  LEA.HI.X.SX32 R5, R9, R33, 0x1, P6 ;  /* 0x0000002109057211 */ /* 0x002fc400030f0eff */
[----:B------:R-:W-:-:S03]  /*66c0*/  LEA R8, P6, R3, R32, 0x1 ;  /* 0x0000002003087211 */ /* 0x000fc600078c08ff */
[----:B------:R1:W-:Y:S01]  /*66d0*/  @P3 STG.E.U16 desc[UR18][R4.64], R11 ;  /* 0x0000000b04003986 */ /* 0x0003e2000c101512 */
[----:B------:R-:W-:Y:S01]  /*66e0*/  LEA.HI.X.SX32 R9, R3, R33, 0x1, P6 ;  /* 0x0000002103097211 */ /* 0x000fe200030f0eff */
[----:B------:R-:W-:Y:S01]  /*66f0*/  IMAD R3, R2, 0x2, R7 ;  /* 0x0000000202037824 */ /* 0x000fe200078e0207 */
[----:B------:R-:W-:-:S03]  /*6700*/  LEA R6, P3, R7, R32, 0x1 ;  /* 0x0000002007067211 */ /* 0x000fc600078608ff */
[----:B------:R-:W-:Y:S01]  /*6710*/  IMAD R13, R2, 0x2, R3 ;  /* 0x00000002020d7824 */ /* 0x000fe200078e0203 */
[-C--:B------:R-:W-:Y:S01]  /*6720*/  LEA R10, P6, R3, R32.reuse, 0x1 ;  /* 0x00000020030a7211 */ /* 0x080fe200078c08ff */
[----:B------:R2:W-:Y:S01]  /*6730*/  @P4 STG.E.U16 desc[UR18][R8.64], R12 ;  /* 0x0000000c08004986 */ /* 0x0005e2000c101512 */
[-C--:B------:R-:W-:Y:S02]  /*6740*/  LEA.HI.X.SX32 R7, R7, R33.reuse, 0x1, P3 ;  /* 0x0000002107077211 */ /* 0x080fe400018f0eff */
[----:B------:R-:W-:Y:S02]  /*6750*/  ISETP.LT.AND P4, PT, R54, UR9, !P0 ;  /* 0x0000000936007c0c */ /* 0x000fe4000c781270 */
[----:B-1----:R-:W-:Y:S01]  /*6760*/  LEA.HI.X.SX32 R11, R3, R33, 0x1, P6 ;  /* 0x00000021030b7211 */ /* 0x002fe200030f0eff */
[----:B------:R-:W-:Y:S01]  /*6770*/  IMAD R3, R2, 0x2, R13 ;  /* 0x0000000202037824 */ /* 0x000fe200078e020d */
[----:B0-----:R0:W-:Y:S01]  /*6780*/  @P1 STG.E.U16 desc[UR18][R6.64], R20 ;  /* 0x0000001406001986 */ /* 0x0011e2000c101512 */
[----:B------:R-:W-:-:S02]  /*6790*/  LEA R4, P1, R13, R32, 0x1 ;  /* 0x000000200d047211 */ /* 0x000fc400078208ff */
[C---:B------:R-:W-:Y:S01]  /*67a0*/  IMAD R15, R2.reuse, 0x2, R3 ;  /* 0x00000002020f7824 */ /* 0x040fe200078e0203 */
[----:B------:R1:W-:Y:S01]  /*67b0*/  @P2 STG.E.U16 desc[UR18][R10.64], R21 ;  /* 0x000000150a002986 */ /* 0x0003e2000c101512 */
[-C--:B--2---:R-:W-:Y:S02]  /*67c0*/  LEA R8, P2, R3, R32.reuse, 0x1 ;  /* 0x0000002003087211 */ /* 0x084fe400078408ff */
[----:B------:R-:W-:Y:S01]  /*67d0*/  IMAD R17, R2, 0x2, R15 ;  /* 0x0000000202117824 */ /* 0x000fe200078e020f */
[-C--:B------:R-:W-:Y:S02]  /*67e0*/  LEA.HI.X.SX32 R5, R13, R33.reuse, 0x1, P1 ;  /* 0x000000210d057211 */ /* 0x080fe400008f0eff */
[----:B------:R-:W-:Y:S01]  /*67f0*/  ISETP.LT.AND P3, PT, R52, UR9, !P0 ;  /* 0x0000000934007c0c */ /* 0x000fe2000c761270 */
[C---:B------:R-:W-:Y:S01]  /*6800*/  IMAD R19, R2.reuse, 0x2, R17 ;  /* 0x0000000202137824 */ /* 0x040fe200078e0211 */
[-C--:B------:R-:W-:Y:S01]  /*6810*/  LEA R12, P6, R15, R32.reuse, 0x1 ;  /* 0x000000200f0c7211 */ /* 0x080fe200078c08ff */
[----:B------:R2:W-:Y:S01]  /*6820*/  @P5 STG.E.U16 desc[UR18][R4.64], R22 ;  /* 0x0000001604005986 */ /* 0x0005e2000c101512 */
[----:B------:R-:W-:Y:S01]  /*6830*/  LEA.HI.X.SX32 R9, R3, R33, 0x1, P2 ;  /* 0x0000002103097211 */ /* 0x000fe200010f0eff */
[----:B------:R-:W-:Y:S01]  /*6840*/  IMAD R14, R2, 0x2, R19 ;  /* 0x00000002020e7824 */ /* 0x000fe200078e0213 */
[----:B------:R-:W-:-:S02]  /*6850*/  LEA R2, P1, R19, R32, 0x1 ;  /* 0x0000002013027211 */ /* 0x000fc400078208ff */
[----:B------:R-:W-:Y:S01]  /*6860*/  ISETP.LT.AND P2, PT, R46, UR9, !P0 ;  /* 0x000000092e007c0c */ /* 0x000fe2000c741270 */
[----:B------:R2:W-:Y:S01]  /*6870*/  @P4 STG.E.U16 desc[UR18][R8.64], R23 ;  /* 0x0000001708004986 */ /* 0x0005e2000c101512 */
[-C--:B------:R-:W-:Y:S02]  /*6880*/  LEA.HI.X.SX32 R3, R19, R33.reuse, 0x1, P1 ;  /* 0x0000002113037211 */ /* 0x080fe400008f0eff */
[----:B------:R-:W-:Y:S02]  /*6890*/  ISETP.LT.AND P1, PT, R44, UR9, !P0 ;  /* 0x000000092c007c0c */ /* 0x000fe4000c721270 */
[----:B------:R-:W-:Y:S02]  /*68a0*/  ISETP.LT.AND P0, PT, R0, UR9, !P0 ;  /* 0x0000000900007c0c */ /* 0x000fe4000c701270 */
[----:B------:R-:W-:Y:S02]  /*68b0*/  LEA.HI.X.SX32 R13, R15, R33, 0x1, P6 ;  /* 0x000000210f0d7211 */ /* 0x000fe400030f0eff */
[----:B0-----:R-:W-:-:S02]  /*68c0*/  LEA R6, P6, R17, R32, 0x1 ;  /* 0x0000002011067211 */ /* 0x001fc400078c08ff */
[----:B------:R-:W-:Y:S02]  /*68d0*/  PRMT R20, R20, 0x7632, R20 ;  /* 0x0000763214147816 */ /* 0x000fe40000000014 */
[-C--:B------:R-:W-:Y:S02]  /*68e0*/  LEA.HI.X.SX32 R7, R17, R33.reuse, 0x1, P6 ;  /* 0x0000002111077211 */ /* 0x080fe400030f0eff */
[----:B-1----:R-:W-:Y:S01]  /*68f0*/  PRMT R21, R21, 0x7632, R21 ;  /* 0x0000763215157816 */ /* 0x002fe20000000015 */
[----:B------:R2:W-:Y:S01]  /*6900*/  @P3 STG.E.U16 desc[UR18][R12.64], R20 ;  /* 0x000000140c003986 */ /* 0x0005e2000c101512 */
[----:B------:R-:W-:Y:S02]  /*6910*/  PRMT R0, R22, 0x7632, R0 ;  /* 0x0000763216007816 */ /* 0x000fe40000000000 */
[C---:B------:R-:W-:Y:S01]  /*6920*/  LEA R32, P6, R14.reuse, R32, 0x1 ;  /* 0x000000200e207211 */ /* 0x040fe200078c08ff */
[----:B------:R2:W-:Y:S03]  /*6930*/  @P2 STG.E.U16 desc[UR18][R6.64], R21 ;  /* 0x0000001506002986 */ /* 0x0005e6000c101512 */
[----:B------:R-:W-:Y:S01]  /*6940*/  LEA.HI.X.SX32 R33, R14, R33, 0x1, P6 ;  /* 0x000000210e217211 */ /* 0x000fe200030f0eff */
[----:B------:R2:W-:Y:S01]  /*6950*/  @P1 STG.E.U16 desc[UR18][R2.64], R0 ;  /* 0x0000000002001986 */ /* 0x0005e2000c101512 */
[----:B------:R-:W-:Y:S07]  /*6960*/  @!P0 EXIT ;  /* 0x000000000000894d */ /* 0x000fee0003800000 */
[----:B------:R-:W-:-:S05]  /*6970*/  PRMT R16, R23, 0x7632, R16 ;  /* 0x0000763217107816 */ /* 0x000fca0000000010 */
[----:B------:R-:W-:Y:S01]  /*6980*/  STG.E.U16 desc[UR18][R32.64], R16 ;  /* 0x0000001020007986 */ /* 0x000fe2000c101512 */
[----:B------:R-:W-:Y:S05]  /*6990*/  EXIT ;  /* 0x000000000000794d */ /* 0x000fea0003800000 */
.L_x_2:
[----:B------:R-:W-:-:S00]  /*69a0*/  BRA `(.L_x_2) ;  /* 0xfffffffc00fc7947 */ /* 0x000fc0000383ffff */
[----:B------:R-:W-:-:S00]  /*69b0*/  NOP ;  /* 0x0000000000007918 */ /* 0x000fc00000000000 */
        /* <DEDUP_REMOVED lines=12> */
.L_x_3:


//--------------------- .nv.shared.matmul_kernel  --------------------------
	.section	.nv.shared.matmul_kernel,"aw",@nobits
	.sectionflags	@""
	.align	16
	.zero		1024


//--------------------- .nv.shared.reserved.0     --------------------------
	.section	.nv.shared.reserved.0,"aw",@nobits
	.weak		__nv_reservedSMEM_offset_0_alias
	.size		__nv_reservedSMEM_offset_0_alias, 0, 0
	.other		__nv_reservedSMEM_offset_0_alias,@"STO_CUDA_RESERVED_SHARED STV_DEFAULT"
__nv_reservedSMEM_offset_0_alias:
	.zero		0


//--------------------- .nv.constant0.matmul_kernel --------------------------
	.section	.nv.constant0.matmul_kernel,"a",@progbits
	.sectionflags	@""
	.align	4
.nv.constant0.matmul_kernel:
	.zero		608


//--------------------- SYMBOLS --------------------------

	.type		.nv.reservedSmem.offset0,@object
	.size		.nv.reservedSmem.offset0,0x4
